//
// Generated by NVIDIA NVVM Compiler
//
// Compiler Build ID: CL-36424714
// Cuda compilation tools, release 13.0, V13.0.88
// Based on NVVM 20.0.0
//

.version 9.0
.target sm_100
.address_size 64

	// .globl	_Z5sobelPhS_jjj
.const .align 1 .b8 mask[50] = {255, 252, 250, 252, 255, 254, 248, 244, 248, 254, 0, 0, 0, 0, 0, 2, 8, 12, 8, 2, 1, 4, 6, 4, 1, 255, 254, 0, 2, 1, 252, 248, 0, 8, 4, 250, 244, 0, 12, 6, 252, 248, 0, 8, 4, 255, 254, 0, 2, 1};
// _ZZ5sobelPhS_jjjE10sharedMask has been demoted
// _ZZ5sobelPhS_jjjE9sharedSrc has been demoted

.visible .entry _Z5sobelPhS_jjj(
	.param .u64 .ptr .align 1 _Z5sobelPhS_jjj_param_0,
	.param .u64 .ptr .align 1 _Z5sobelPhS_jjj_param_1,
	.param .u32 _Z5sobelPhS_jjj_param_2,
	.param .u32 _Z5sobelPhS_jjj_param_3,
	.param .u32 _Z5sobelPhS_jjj_param_4
)
{
	.reg .pred 	%p<61>;
	.reg .b16 	%rs<153>;
	.reg .b32 	%r<173>;
	.reg .b32 	%f<89>;
	.reg .b64 	%rd<71>;
	// demoted variable
	.shared .align 1 .b8 _ZZ5sobelPhS_jjjE10sharedMask[50];
	// demoted variable
	.shared .align 1 .b8 _ZZ5sobelPhS_jjjE9sharedSrc[3900];
	ld.param.u64 	%rd4, [_Z5sobelPhS_jjj_param_0];
	ld.param.u64 	%rd3, [_Z5sobelPhS_jjj_param_1];
	ld.param.u32 	%r37, [_Z5sobelPhS_jjj_param_2];
	ld.param.u32 	%r38, [_Z5sobelPhS_jjj_param_3];
	ld.param.u32 	%r39, [_Z5sobelPhS_jjj_param_4];
	cvta.to.global.u64 	%rd1, %rd4;
	mov.u32 	%r40, %ctaid.x;
	mov.u32 	%r41, %ntid.x;
	mov.u32 	%r1, %tid.x;
	mad.lo.s32 	%r2, %r40, %r41, %r1;
	setp.ge.u32 	%p15, %r2, %r38;
	@%p15 bra 	$L__BB0_62;
	ld.const.u8 	%rs49, [mask];
	st.shared.u8 	[_ZZ5sobelPhS_jjjE10sharedMask], %rs49;
	ld.const.u8 	%rs50, [mask+1];
	st.shared.u8 	[_ZZ5sobelPhS_jjjE10sharedMask+1], %rs50;
	ld.const.u8 	%rs51, [mask+2];
	st.shared.u8 	[_ZZ5sobelPhS_jjjE10sharedMask+2], %rs51;
	ld.const.u8 	%rs52, [mask+3];
	st.shared.u8 	[_ZZ5sobelPhS_jjjE10sharedMask+3], %rs52;
	ld.const.u8 	%rs53, [mask+4];
	st.shared.u8 	[_ZZ5sobelPhS_jjjE10sharedMask+4], %rs53;
	ld.const.u8 	%rs54, [mask+5];
	st.shared.u8 	[_ZZ5sobelPhS_jjjE10sharedMask+5], %rs54;
	ld.const.u8 	%rs55, [mask+6];
	st.shared.u8 	[_ZZ5sobelPhS_jjjE10sharedMask+6], %rs55;
	ld.const.u8 	%rs56, [mask+7];
	st.shared.u8 	[_ZZ5sobelPhS_jjjE10sharedMask+7], %rs56;
	ld.const.u8 	%rs57, [mask+8];
	st.shared.u8 	[_ZZ5sobelPhS_jjjE10sharedMask+8], %rs57;
	ld.const.u8 	%rs58, [mask+9];
	st.shared.u8 	[_ZZ5sobelPhS_jjjE10sharedMask+9], %rs58;
	ld.const.u8 	%rs59, [mask+10];
	st.shared.u8 	[_ZZ5sobelPhS_jjjE10sharedMask+10], %rs59;
	ld.const.u8 	%rs60, [mask+11];
	st.shared.u8 	[_ZZ5sobelPhS_jjjE10sharedMask+11], %rs60;
	ld.const.u8 	%rs61, [mask+12];
	st.shared.u8 	[_ZZ5sobelPhS_jjjE10sharedMask+12], %rs61;
	ld.const.u8 	%rs62, [mask+13];
	st.shared.u8 	[_ZZ5sobelPhS_jjjE10sharedMask+13], %rs62;
	ld.const.u8 	%rs63, [mask+14];
	st.shared.u8 	[_ZZ5sobelPhS_jjjE10sharedMask+14], %rs63;
	ld.const.u8 	%rs64, [mask+15];
	st.shared.u8 	[_ZZ5sobelPhS_jjjE10sharedMask+15], %rs64;
	ld.const.u8 	%rs65, [mask+16];
	st.shared.u8 	[_ZZ5sobelPhS_jjjE10sharedMask+16], %rs65;
	ld.const.u8 	%rs66, [mask+17];
	st.shared.u8 	[_ZZ5sobelPhS_jjjE10sharedMask+17], %rs66;
	ld.const.u8 	%rs67, [mask+18];
	st.shared.u8 	[_ZZ5sobelPhS_jjjE10sharedMask+18], %rs67;
	ld.const.u8 	%rs68, [mask+19];
	st.shared.u8 	[_ZZ5sobelPhS_jjjE10sharedMask+19], %rs68;
	ld.const.u8 	%rs69, [mask+20];
	st.shared.u8 	[_ZZ5sobelPhS_jjjE10sharedMask+20], %rs69;
	ld.const.u8 	%rs70, [mask+21];
	st.shared.u8 	[_ZZ5sobelPhS_jjjE10sharedMask+21], %rs70;
	ld.const.u8 	%rs71, [mask+22];
	st.shared.u8 	[_ZZ5sobelPhS_jjjE10sharedMask+22], %rs71;
	ld.const.u8 	%rs72, [mask+23];
	st.shared.u8 	[_ZZ5sobelPhS_jjjE10sharedMask+23], %rs72;
	ld.const.u8 	%rs73, [mask+24];
	st.shared.u8 	[_ZZ5sobelPhS_jjjE10sharedMask+24], %rs73;
	ld.const.u8 	%rs74, [mask+25];
	st.shared.u8 	[_ZZ5sobelPhS_jjjE10sharedMask+25], %rs74;
	ld.const.u8 	%rs75, [mask+26];
	st.shared.u8 	[_ZZ5sobelPhS_jjjE10sharedMask+26], %rs75;
	ld.const.u8 	%rs76, [mask+27];
	st.shared.u8 	[_ZZ5sobelPhS_jjjE10sharedMask+27], %rs76;
	ld.const.u8 	%rs77, [mask+28];
	st.shared.u8 	[_ZZ5sobelPhS_jjjE10sharedMask+28], %rs77;
	ld.const.u8 	%rs78, [mask+29];
	st.shared.u8 	[_ZZ5sobelPhS_jjjE10sharedMask+29], %rs78;
	ld.const.u8 	%rs79, [mask+30];
	st.shared.u8 	[_ZZ5sobelPhS_jjjE10sharedMask+30], %rs79;
	ld.const.u8 	%rs80, [mask+31];
	st.shared.u8 	[_ZZ5sobelPhS_jjjE10sharedMask+31], %rs80;
	ld.const.u8 	%rs81, [mask+32];
	st.shared.u8 	[_ZZ5sobelPhS_jjjE10sharedMask+32], %rs81;
	ld.const.u8 	%rs82, [mask+33];
	st.shared.u8 	[_ZZ5sobelPhS_jjjE10sharedMask+33], %rs82;
	ld.const.u8 	%rs83, [mask+34];
	st.shared.u8 	[_ZZ5sobelPhS_jjjE10sharedMask+34], %rs83;
	ld.const.u8 	%rs84, [mask+35];
	st.shared.u8 	[_ZZ5sobelPhS_jjjE10sharedMask+35], %rs84;
	ld.const.u8 	%rs85, [mask+36];
	st.shared.u8 	[_ZZ5sobelPhS_jjjE10sharedMask+36], %rs85;
	ld.const.u8 	%rs86, [mask+37];
	st.shared.u8 	[_ZZ5sobelPhS_jjjE10sharedMask+37], %rs86;
	ld.const.u8 	%rs87, [mask+38];
	st.shared.u8 	[_ZZ5sobelPhS_jjjE10sharedMask+38], %rs87;
	ld.const.u8 	%rs88, [mask+39];
	st.shared.u8 	[_ZZ5sobelPhS_jjjE10sharedMask+39], %rs88;
	ld.const.u8 	%rs89, [mask+40];
	st.shared.u8 	[_ZZ5sobelPhS_jjjE10sharedMask+40], %rs89;
	ld.const.u8 	%rs90, [mask+41];
	st.shared.u8 	[_ZZ5sobelPhS_jjjE10sharedMask+41], %rs90;
	ld.const.u8 	%rs91, [mask+42];
	st.shared.u8 	[_ZZ5sobelPhS_jjjE10sharedMask+42], %rs91;
	ld.const.u8 	%rs92, [mask+43];
	st.shared.u8 	[_ZZ5sobelPhS_jjjE10sharedMask+43], %rs92;
	ld.const.u8 	%rs93, [mask+44];
	st.shared.u8 	[_ZZ5sobelPhS_jjjE10sharedMask+44], %rs93;
	ld.const.u8 	%rs94, [mask+45];
	st.shared.u8 	[_ZZ5sobelPhS_jjjE10sharedMask+45], %rs94;
	ld.const.u8 	%rs95, [mask+46];
	st.shared.u8 	[_ZZ5sobelPhS_jjjE10sharedMask+46], %rs95;
	ld.const.u8 	%rs96, [mask+47];
	st.shared.u8 	[_ZZ5sobelPhS_jjjE10sharedMask+47], %rs96;
	ld.const.u8 	%rs97, [mask+48];
	st.shared.u8 	[_ZZ5sobelPhS_jjjE10sharedMask+48], %rs97;
	ld.const.u8 	%rs98, [mask+49];
	st.shared.u8 	[_ZZ5sobelPhS_jjjE10sharedMask+49], %rs98;
	add.s32 	%r3, %r2, -2;
	add.s32 	%r4, %r2, -1;
	add.s32 	%r5, %r2, 1;
	add.s32 	%r6, %r2, 2;
	mov.b32 	%r167, -2;
$L__BB0_2:
	setp.lt.u32 	%p16, %r3, %r38;
	setp.lt.u32 	%p17, %r167, %r37;
	mul.lo.s32 	%r8, %r167, %r38;
	mov.u32 	%r43, _ZZ5sobelPhS_jjjE9sharedSrc;
	mad.lo.s32 	%r44, %r167, 780, %r43;
	or.b32  	%r45, %r3, %r167;
	setp.gt.s32 	%p18, %r45, -1;
	and.pred  	%p19, %p16, %p17;
	and.pred  	%p1, %p19, %p18;
	add.s32 	%r9, %r3, %r8;
	mul.lo.s32 	%r10, %r9, %r39;
	mad.lo.s32 	%r11, %r1, 3, %r44;
	@%p1 bra 	$L__BB0_3;
	bra.uni 	$L__BB0_10;
$L__BB0_3:
	cvt.u64.u32 	%rd5, %r10;
	add.s64 	%rd6, %rd1, %rd5;
	ld.global.u8 	%rs100, [%rd6];
	st.shared.u8 	[%r11+1560], %rs100;
	add.s32 	%r46, %r10, 1;
	cvt.u64.u32 	%rd7, %r46;
	add.s64 	%rd8, %rd1, %rd7;
	ld.global.u8 	%rs129, [%rd8];
	bra.uni 	$L__BB0_11;
$L__BB0_4:
	setp.eq.s32 	%p44, %r37, 0;
	@%p44 bra 	$L__BB0_62;
	cvta.to.global.u64 	%rd2, %rd3;
	setp.lt.s32 	%p45, %r2, 2;
	setp.ge.u32 	%p46, %r3, %r38;
	or.pred  	%p2, %p45, %p46;
	setp.lt.s32 	%p47, %r2, 1;
	setp.ge.u32 	%p48, %r4, %r38;
	or.pred  	%p3, %p47, %p48;
	setp.lt.s32 	%p49, %r2, -1;
	setp.ge.u32 	%p50, %r5, %r38;
	or.pred  	%p4, %p49, %p50;
	setp.lt.s32 	%p51, %r2, -2;
	setp.ge.u32 	%p52, %r6, %r38;
	or.pred  	%p5, %p51, %p52;
	mov.b32 	%r169, 2;
	mov.b32 	%r168, 0;
$L__BB0_6:
	bar.sync 	0;
	mov.u32 	%r67, _ZZ5sobelPhS_jjjE10sharedMask;
	add.s32 	%r170, %r67, 25;
	mov.f32 	%f83, 0f00000000;
	mov.b32 	%r171, 20;
	mov.u32 	%r172, %r169;
	mov.f32 	%f84, %f83;
	mov.f32 	%f85, %f83;
	mov.f32 	%f86, %f83;
	mov.f32 	%f87, %f83;
	mov.f32 	%f88, %f83;
$L__BB0_7:
	add.s32 	%r68, %r172, 3;
	mul.hi.s32 	%r69, %r68, 1717986919;
	shr.u32 	%r70, %r69, 31;
	shr.u32 	%r71, %r69, 1;
	add.s32 	%r72, %r71, %r70;
	mul.lo.s32 	%r73, %r72, 5;
	sub.s32 	%r74, %r68, %r73;
	mad.lo.s32 	%r76, %r74, 780, %r43;
	mad.lo.s32 	%r77, %r1, 3, %r76;
	ld.shared.s8 	%r78, [%r170+-25];
	ld.shared.u8 	%r79, [%r77];
	mul.lo.s32 	%r80, %r78, %r79;
	cvt.rn.f32.s32 	%f14, %r80;
	add.f32 	%f15, %f88, %f14;
	ld.shared.u8 	%r81, [%r77+1];
	mul.lo.s32 	%r82, %r78, %r81;
	cvt.rn.f32.s32 	%f16, %r82;
	add.f32 	%f17, %f87, %f16;
	ld.shared.u8 	%r83, [%r77+2];
	mul.lo.s32 	%r84, %r78, %r83;
	cvt.rn.f32.s32 	%f18, %r84;
	add.f32 	%f19, %f86, %f18;
	ld.shared.s8 	%r85, [%r170];
	mul.lo.s32 	%r86, %r85, %r79;
	cvt.rn.f32.s32 	%f20, %r86;
	add.f32 	%f21, %f85, %f20;
	mul.lo.s32 	%r87, %r85, %r81;
	cvt.rn.f32.s32 	%f22, %r87;
	add.f32 	%f23, %f84, %f22;
	mul.lo.s32 	%r88, %r85, %r83;
	cvt.rn.f32.s32 	%f24, %r88;
	add.f32 	%f25, %f83, %f24;
	ld.shared.s8 	%r89, [%r170+-20];
	ld.shared.u8 	%r90, [%r77+3];
	mul.lo.s32 	%r91, %r89, %r90;
	cvt.rn.f32.s32 	%f26, %r91;
	add.f32 	%f27, %f15, %f26;
	ld.shared.u8 	%r92, [%r77+4];
	mul.lo.s32 	%r93, %r89, %r92;
	cvt.rn.f32.s32 	%f28, %r93;
	add.f32 	%f29, %f17, %f28;
	ld.shared.u8 	%r94, [%r77+5];
	mul.lo.s32 	%r95, %r89, %r94;
	cvt.rn.f32.s32 	%f30, %r95;
	add.f32 	%f31, %f19, %f30;
	ld.shared.s8 	%r96, [%r170+5];
	mul.lo.s32 	%r97, %r96, %r90;
	cvt.rn.f32.s32 	%f32, %r97;
	add.f32 	%f33, %f21, %f32;
	mul.lo.s32 	%r98, %r96, %r92;
	cvt.rn.f32.s32 	%f34, %r98;
	add.f32 	%f35, %f23, %f34;
	mul.lo.s32 	%r99, %r96, %r94;
	cvt.rn.f32.s32 	%f36, %r99;
	add.f32 	%f37, %f25, %f36;
	ld.shared.s8 	%r100, [%r170+-15];
	ld.shared.u8 	%r101, [%r77+6];
	mul.lo.s32 	%r102, %r100, %r101;
	cvt.rn.f32.s32 	%f38, %r102;
	add.f32 	%f39, %f27, %f38;
	ld.shared.u8 	%r103, [%r77+7];
	mul.lo.s32 	%r104, %r100, %r103;
	cvt.rn.f32.s32 	%f40, %r104;
	add.f32 	%f41, %f29, %f40;
	ld.shared.u8 	%r105, [%r77+8];
	mul.lo.s32 	%r106, %r100, %r105;
	cvt.rn.f32.s32 	%f42, %r106;
	add.f32 	%f43, %f31, %f42;
	ld.shared.s8 	%r107, [%r170+10];
	mul.lo.s32 	%r108, %r107, %r101;
	cvt.rn.f32.s32 	%f44, %r108;
	add.f32 	%f45, %f33, %f44;
	mul.lo.s32 	%r109, %r107, %r103;
	cvt.rn.f32.s32 	%f46, %r109;
	add.f32 	%f47, %f35, %f46;
	mul.lo.s32 	%r110, %r107, %r105;
	cvt.rn.f32.s32 	%f48, %r110;
	add.f32 	%f49, %f37, %f48;
	ld.shared.s8 	%r111, [%r170+-10];
	ld.shared.u8 	%r112, [%r77+9];
	mul.lo.s32 	%r113, %r111, %r112;
	cvt.rn.f32.s32 	%f50, %r113;
	add.f32 	%f51, %f39, %f50;
	ld.shared.u8 	%r114, [%r77+10];
	mul.lo.s32 	%r115, %r111, %r114;
	cvt.rn.f32.s32 	%f52, %r115;
	add.f32 	%f53, %f41, %f52;
	ld.shared.u8 	%r116, [%r77+11];
	mul.lo.s32 	%r117, %r111, %r116;
	cvt.rn.f32.s32 	%f54, %r117;
	add.f32 	%f55, %f43, %f54;
	ld.shared.s8 	%r118, [%r170+15];
	mul.lo.s32 	%r119, %r118, %r112;
	cvt.rn.f32.s32 	%f56, %r119;
	add.f32 	%f57, %f45, %f56;
	mul.lo.s32 	%r120, %r118, %r114;
	cvt.rn.f32.s32 	%f58, %r120;
	add.f32 	%f59, %f47, %f58;
	mul.lo.s32 	%r121, %r118, %r116;
	cvt.rn.f32.s32 	%f60, %r121;
	add.f32 	%f61, %f49, %f60;
	ld.shared.s8 	%r122, [%r170+-5];
	ld.shared.u8 	%r123, [%r77+12];
	mul.lo.s32 	%r124, %r122, %r123;
	cvt.rn.f32.s32 	%f62, %r124;
	add.f32 	%f88, %f51, %f62;
	ld.shared.u8 	%r125, [%r77+13];
	mul.lo.s32 	%r126, %r122, %r125;
	cvt.rn.f32.s32 	%f63, %r126;
	add.f32 	%f87, %f53, %f63;
	ld.shared.u8 	%r127, [%r77+14];
	mul.lo.s32 	%r128, %r122, %r127;
	cvt.rn.f32.s32 	%f64, %r128;
	add.f32 	%f86, %f55, %f64;
	ld.shared.s8 	%r129, [%r170+20];
	mul.lo.s32 	%r130, %r129, %r123;
	cvt.rn.f32.s32 	%f65, %r130;
	add.f32 	%f85, %f57, %f65;
	mul.lo.s32 	%r131, %r129, %r125;
	cvt.rn.f32.s32 	%f66, %r131;
	add.f32 	%f84, %f59, %f66;
	mul.lo.s32 	%r132, %r129, %r127;
	cvt.rn.f32.s32 	%f67, %r132;
	add.f32 	%f83, %f61, %f67;
	add.s32 	%r172, %r172, 1;
	add.s32 	%r171, %r171, 1;
	add.s32 	%r170, %r170, 1;
	setp.ne.s32 	%p53, %r171, 25;
	@%p53 bra 	$L__BB0_7;
	add.s32 	%r25, %r168, 3;
	setp.ge.u32 	%p54, %r25, %r37;
	mul.lo.s32 	%r26, %r25, %r38;
	add.s32 	%r133, %r169, 3;
	mul.hi.s32 	%r134, %r133, 1717986919;
	shr.u32 	%r135, %r134, 31;
	shr.u32 	%r136, %r134, 1;
	add.s32 	%r137, %r136, %r135;
	mul.lo.s32 	%r138, %r137, 5;
	sub.s32 	%r139, %r133, %r138;
	mad.lo.s32 	%r141, %r139, 780, %r43;
	or.pred  	%p10, %p2, %p54;
	add.s32 	%r27, %r3, %r26;
	mul.lo.s32 	%r28, %r27, %r39;
	mad.lo.s32 	%r29, %r1, 3, %r141;
	@%p10 bra 	$L__BB0_34;
	cvt.u64.u32 	%rd35, %r28;
	add.s64 	%rd36, %rd1, %rd35;
	ld.global.u8 	%rs114, [%rd36];
	st.shared.u8 	[%r29], %rs114;
	add.s32 	%r142, %r28, 1;
	cvt.u64.u32 	%rd37, %r142;
	add.s64 	%rd38, %rd1, %rd37;
	ld.global.u8 	%rs139, [%rd38];
	bra.uni 	$L__BB0_35;
$L__BB0_10:
	mov.b16 	%rs129, 0;
	st.shared.u8 	[%r11+1560], %rs129;
$L__BB0_11:
	st.shared.u8 	[%r11+1561], %rs129;
	mov.b16 	%rs130, 0;
	not.pred 	%p20, %p1;
	@%p20 bra 	$L__BB0_13;
	add.s32 	%r47, %r10, 2;
	cvt.u64.u32 	%rd9, %r47;
	add.s64 	%rd10, %rd1, %rd9;
	ld.global.u8 	%rs130, [%rd10];
$L__BB0_13:
	setp.lt.u32 	%p21, %r167, %r37;
	setp.lt.u32 	%p22, %r4, %r38;
	st.shared.u8 	[%r11+1562], %rs130;
	or.b32  	%r48, %r4, %r167;
	setp.gt.s32 	%p23, %r48, -1;
	and.pred  	%p24, %p22, %p21;
	and.pred  	%p6, %p24, %p23;
	mad.lo.s32 	%r12, %r39, %r9, %r39;
	not.pred 	%p25, %p6;
	@%p25 bra 	$L__BB0_15;
	cvt.u64.u32 	%rd11, %r12;
	add.s64 	%rd12, %rd1, %rd11;
	ld.global.u8 	%rs103, [%rd12];
	st.shared.u8 	[%r11+1563], %rs103;
	add.s32 	%r49, %r12, 1;
	cvt.u64.u32 	%rd13, %r49;
	add.s64 	%rd14, %rd1, %rd13;
	ld.global.u8 	%rs131, [%rd14];
	bra.uni 	$L__BB0_16;
$L__BB0_15:
	mov.b16 	%rs131, 0;
	st.shared.u8 	[%r11+1563], %rs131;
$L__BB0_16:
	st.shared.u8 	[%r11+1564], %rs131;
	mov.b16 	%rs132, 0;
	@%p25 bra 	$L__BB0_18;
	add.s32 	%r50, %r12, 2;
	cvt.u64.u32 	%rd15, %r50;
	add.s64 	%rd16, %rd1, %rd15;
	ld.global.u8 	%rs132, [%rd16];
$L__BB0_18:
	setp.lt.u32 	%p27, %r167, %r37;
	st.shared.u8 	[%r11+1565], %rs132;
	or.b32  	%r51, %r2, %r167;
	setp.gt.s32 	%p28, %r51, -1;
	and.pred  	%p7, %p27, %p28;
	add.s32 	%r52, %r2, %r8;
	mul.lo.s32 	%r13, %r52, %r39;
	not.pred 	%p29, %p7;
	@%p29 bra 	$L__BB0_20;
	cvt.u64.u32 	%rd17, %r13;
	add.s64 	%rd18, %rd1, %rd17;
	ld.global.u8 	%rs106, [%rd18];
	st.shared.u8 	[%r11+1566], %rs106;
	add.s32 	%r53, %r13, 1;
	cvt.u64.u32 	%rd19, %r53;
	add.s64 	%rd20, %rd1, %rd19;
	ld.global.u8 	%rs133, [%rd20];
	bra.uni 	$L__BB0_21;
$L__BB0_20:
	mov.b16 	%rs133, 0;
	st.shared.u8 	[%r11+1566], %rs133;
$L__BB0_21:
	st.shared.u8 	[%r11+1567], %rs133;
	mov.b16 	%rs134, 0;
	@%p29 bra 	$L__BB0_23;
	add.s32 	%r54, %r13, 2;
	cvt.u64.u32 	%rd21, %r54;
	add.s64 	%rd22, %rd1, %rd21;
	ld.global.u8 	%rs134, [%rd22];
$L__BB0_23:
	setp.lt.u32 	%p31, %r167, %r37;
	setp.lt.u32 	%p32, %r5, %r38;
	st.shared.u8 	[%r11+1568], %rs134;
	or.b32  	%r55, %r5, %r167;
	setp.gt.s32 	%p33, %r55, -1;
	and.pred  	%p34, %p32, %p31;
	and.pred  	%p8, %p34, %p33;
	add.s32 	%r56, %r9, 3;
	mul.lo.s32 	%r14, %r56, %r39;
	not.pred 	%p35, %p8;
	@%p35 bra 	$L__BB0_25;
	cvt.u64.u32 	%rd23, %r14;
	add.s64 	%rd24, %rd1, %rd23;
	ld.global.u8 	%rs109, [%rd24];
	st.shared.u8 	[%r11+1569], %rs109;
	add.s32 	%r57, %r14, 1;
	cvt.u64.u32 	%rd25, %r57;
	add.s64 	%rd26, %rd1, %rd25;
	ld.global.u8 	%rs135, [%rd26];
	bra.uni 	$L__BB0_26;
$L__BB0_25:
	mov.b16 	%rs135, 0;
	st.shared.u8 	[%r11+1569], %rs135;
$L__BB0_26:
	st.shared.u8 	[%r11+1570], %rs135;
	mov.b16 	%rs136, 0;
	@%p35 bra 	$L__BB0_28;
	add.s32 	%r58, %r14, 2;
	cvt.u64.u32 	%rd27, %r58;
	add.s64 	%rd28, %rd1, %rd27;
	ld.global.u8 	%rs136, [%rd28];
$L__BB0_28:
	setp.lt.u32 	%p37, %r167, %r37;
	setp.lt.u32 	%p38, %r6, %r38;
	st.shared.u8 	[%r11+1571], %rs136;
	or.b32  	%r59, %r6, %r167;
	setp.gt.s32 	%p39, %r59, -1;
	and.pred  	%p40, %p38, %p37;
	and.pred  	%p9, %p40, %p39;
	add.s32 	%r60, %r9, 4;
	mul.lo.s32 	%r15, %r60, %r39;
	not.pred 	%p41, %p9;
	@%p41 bra 	$L__BB0_30;
	cvt.u64.u32 	%rd29, %r15;
	add.s64 	%rd30, %rd1, %rd29;
	ld.global.u8 	%rs112, [%rd30];
	st.shared.u8 	[%r11+1572], %rs112;
	add.s32 	%r61, %r15, 1;
	cvt.u64.u32 	%rd31, %r61;
	add.s64 	%rd32, %rd1, %rd31;
	ld.global.u8 	%rs137, [%rd32];
	bra.uni 	$L__BB0_31;
$L__BB0_30:
	mov.b16 	%rs137, 0;
	st.shared.u8 	[%r11+1572], %rs137;
$L__BB0_31:
	st.shared.u8 	[%r11+1573], %rs137;
	mov.b16 	%rs138, 0;
	@%p41 bra 	$L__BB0_33;
	add.s32 	%r62, %r15, 2;
	cvt.u64.u32 	%rd33, %r62;
	add.s64 	%rd34, %rd1, %rd33;
	ld.global.u8 	%rs138, [%rd34];
$L__BB0_33:
	st.shared.u8 	[%r11+1574], %rs138;
	add.s32 	%r167, %r167, 1;
	setp.eq.s32 	%p43, %r167, 3;
	@%p43 bra 	$L__BB0_4;
	bra.uni 	$L__BB0_2;
$L__BB0_34:
	mov.b16 	%rs139, 0;
	st.shared.u8 	[%r29], %rs139;
$L__BB0_35:
	st.shared.u8 	[%r29+1], %rs139;
	mov.b16 	%rs140, 0;
	@%p10 bra 	$L__BB0_37;
	add.s32 	%r143, %r28, 2;
	cvt.u64.u32 	%rd39, %r143;
	add.s64 	%rd40, %rd1, %rd39;
	ld.global.u8 	%rs140, [%rd40];
$L__BB0_37:
	setp.ge.u32 	%p55, %r25, %r37;
	st.shared.u8 	[%r29+2], %rs140;
	or.pred  	%p11, %p3, %p55;
	mad.lo.s32 	%r30, %r39, %r27, %r39;
	mov.b16 	%rs141, 0;
	@%p11 bra 	$L__BB0_39;
	cvt.u64.u32 	%rd41, %r30;
	add.s64 	%rd42, %rd1, %rd41;
	ld.global.u8 	%rs141, [%rd42];
$L__BB0_39:
	st.shared.u8 	[%r29+3], %rs141;
	mov.b16 	%rs142, 0;
	@%p11 bra 	$L__BB0_41;
	add.s32 	%r144, %r30, 1;
	cvt.u64.u32 	%rd43, %r144;
	add.s64 	%rd44, %rd1, %rd43;
	ld.global.u8 	%rs142, [%rd44];
$L__BB0_41:
	st.shared.u8 	[%r29+4], %rs142;
	mov.b16 	%rs143, 0;
	@%p11 bra 	$L__BB0_43;
	add.s32 	%r145, %r30, 2;
	cvt.u64.u32 	%rd45, %r145;
	add.s64 	%rd46, %rd1, %rd45;
	ld.global.u8 	%rs143, [%rd46];
$L__BB0_43:
	setp.ge.u32 	%p56, %r25, %r37;
	setp.lt.s32 	%p57, %r2, 0;
	st.shared.u8 	[%r29+5], %rs143;
	or.pred  	%p12, %p57, %p56;
	add.s32 	%r31, %r2, %r26;
	mul.lo.s32 	%r32, %r31, %r39;
	mov.b16 	%rs144, 0;
	@%p12 bra 	$L__BB0_45;
	cvt.u64.u32 	%rd47, %r32;
	add.s64 	%rd48, %rd1, %rd47;
	ld.global.u8 	%rs144, [%rd48];
$L__BB0_45:
	st.shared.u8 	[%r29+6], %rs144;
	mov.b16 	%rs145, 0;
	@%p12 bra 	$L__BB0_47;
	add.s32 	%r146, %r32, 1;
	cvt.u64.u32 	%rd49, %r146;
	add.s64 	%rd50, %rd1, %rd49;
	ld.global.u8 	%rs145, [%rd50];
$L__BB0_47:
	st.shared.u8 	[%r29+7], %rs145;
	mov.b16 	%rs146, 0;
	@%p12 bra 	$L__BB0_49;
	add.s32 	%r147, %r32, 2;
	cvt.u64.u32 	%rd51, %r147;
	add.s64 	%rd52, %rd1, %rd51;
	ld.global.u8 	%rs146, [%rd52];
$L__BB0_49:
	setp.ge.u32 	%p58, %r25, %r37;
	st.shared.u8 	[%r29+8], %rs146;
	or.pred  	%p13, %p4, %p58;
	add.s32 	%r148, %r27, 3;
	mul.lo.s32 	%r33, %r148, %r39;
	mov.b16 	%rs147, 0;
	@%p13 bra 	$L__BB0_51;
	cvt.u64.u32 	%rd53, %r33;
	add.s64 	%rd54, %rd1, %rd53;
	ld.global.u8 	%rs147, [%rd54];
$L__BB0_51:
	st.shared.u8 	[%r29+9], %rs147;
	mov.b16 	%rs148, 0;
	@%p13 bra 	$L__BB0_53;
	add.s32 	%r149, %r33, 1;
	cvt.u64.u32 	%rd55, %r149;
	add.s64 	%rd56, %rd1, %rd55;
	ld.global.u8 	%rs148, [%rd56];
$L__BB0_53:
	st.shared.u8 	[%r29+10], %rs148;
	mov.b16 	%rs149, 0;
	@%p13 bra 	$L__BB0_55;
	add.s32 	%r150, %r33, 2;
	cvt.u64.u32 	%rd57, %r150;
	add.s64 	%rd58, %rd1, %rd57;
	ld.global.u8 	%rs149, [%rd58];
$L__BB0_55:
	setp.ge.u32 	%p59, %r25, %r37;
	st.shared.u8 	[%r29+11], %rs149;
	or.pred  	%p14, %p5, %p59;
	add.s32 	%r151, %r27, 4;
	mul.lo.s32 	%r34, %r151, %r39;
	mov.b16 	%rs150, 0;
	@%p14 bra 	$L__BB0_57;
	cvt.u64.u32 	%rd59, %r34;
	add.s64 	%rd60, %rd1, %rd59;
	ld.global.u8 	%rs150, [%rd60];
$L__BB0_57:
	st.shared.u8 	[%r29+12], %rs150;
	mov.b16 	%rs151, 0;
	@%p14 bra 	$L__BB0_59;
	add.s32 	%r152, %r34, 1;
	cvt.u64.u32 	%rd61, %r152;
	add.s64 	%rd62, %rd1, %rd61;
	ld.global.u8 	%rs151, [%rd62];
$L__BB0_59:
	st.shared.u8 	[%r29+13], %rs151;
	mov.b16 	%rs152, 0;
	@%p14 bra 	$L__BB0_61;
	add.s32 	%r153, %r34, 2;
	cvt.u64.u32 	%rd63, %r153;
	add.s64 	%rd64, %rd1, %rd63;
	ld.global.u8 	%rs152, [%rd64];
$L__BB0_61:
	st.shared.u8 	[%r29+14], %rs152;
	mad.lo.s32 	%r154, %r38, -3, %r31;
	mul.lo.s32 	%r155, %r154, %r39;
	add.s32 	%r156, %r169, 1;
	mul.hi.s32 	%r157, %r156, 1717986919;
	shr.u32 	%r158, %r157, 31;
	shr.s32 	%r159, %r157, 1;
	add.s32 	%r160, %r159, %r158;
	mul.lo.s32 	%r161, %r160, 5;
	sub.s32 	%r169, %r156, %r161;
	mul.f32 	%f68, %f85, %f85;
	fma.rn.f32 	%f69, %f88, %f88, %f68;
	sqrt.rn.f32 	%f70, %f69;
	mul.f32 	%f71, %f70, 0f3E000000;
	min.f32 	%f72, %f71, 0f437F0000;
	cvt.rzi.u32.f32 	%r162, %f72;
	cvt.u64.u32 	%rd65, %r155;
	add.s64 	%rd66, %rd2, %rd65;
	st.global.u8 	[%rd66], %r162;
	mul.f32 	%f73, %f84, %f84;
	fma.rn.f32 	%f74, %f87, %f87, %f73;
	sqrt.rn.f32 	%f75, %f74;
	mul.f32 	%f76, %f75, 0f3E000000;
	min.f32 	%f77, %f76, 0f437F0000;
	cvt.rzi.u32.f32 	%r163, %f77;
	add.s32 	%r164, %r155, 1;
	cvt.u64.u32 	%rd67, %r164;
	add.s64 	%rd68, %rd2, %rd67;
	st.global.u8 	[%rd68], %r163;
	mul.f32 	%f78, %f83, %f83;
	fma.rn.f32 	%f79, %f86, %f86, %f78;
	sqrt.rn.f32 	%f80, %f79;
	mul.f32 	%f81, %f80, 0f3E000000;
	min.f32 	%f82, %f81, 0f437F0000;
	cvt.rzi.u32.f32 	%r165, %f82;
	add.s32 	%r166, %r155, 2;
	cvt.u64.u32 	%rd69, %r166;
	add.s64 	%rd70, %rd2, %rd69;
	st.global.u8 	[%rd70], %r165;
	add.s32 	%r168, %r168, 1;
	setp.ne.s32 	%p60, %r168, %r37;
	@%p60 bra 	$L__BB0_6;
$L__BB0_62:
	ret;

}


// ===== COMPILED SASS (sm_100) =====

	.target	sm_100

	.elftype	@"ET_EXEC"


//--------------------- .note.nv.tkinfo           --------------------------
	.section	.note.nv.tkinfo,"",@"SHT_NOTE"
	.sectionflags	@"SHF_NOTE_NV_TKINFO"
	.tkinfo
        /*0018*/ 	.word	0x00000002
        /*0030*/ 	.string	""
        /*0030*/ 	.string	"ptxas"
        /*0030*/ 	.string	"Cuda compilation tools, release 13.0, V13.0.88"
        /*0030*/ 	.string	"Build cuda_13.0.r13.0/compiler.36424714_0"
        /*0030*/ 	.string	"-arch sm_100 -m 64 "



//--------------------- .note.nv.cuinfo           --------------------------
	.section	.note.nv.cuinfo,"",@"SHT_NOTE"
	.sectionflags	@"SHF_NOTE_NV_CUINFO"
        /*0018*/ 	.short	0x0002
        /*001a*/ 	.short	0x0064
        /*001c*/ 	.short	0x0082
	.zero		2


//--------------------- .nv.info                  --------------------------
	.section	.nv.info,"",@"SHT_CUDA_INFO"
	.align	4


	//----- nvinfo : EIATTR_REGCOUNT
	.align		4
        /*0000*/ 	.byte	0x04, 0x2f
        /*0002*/ 	.short	(.L_2 - .L_1)
	.align		4
.L_1:
        /*0004*/ 	.word	index@(_Z5sobelPhS_jjj)
        /*0008*/ 	.word	0x00000020


	//----- nvinfo : EIATTR_FRAME_SIZE
	.align		4
.L_2:
        /*000c*/ 	.byte	0x04, 0x11
        /*000e*/ 	.short	(.L_4 - .L_3)
	.align		4
.L_3:
        /*0010*/ 	.word	index@($__internal_0_$__cuda_sm20_sqrt_rn_f32_slowpath)
        /*0014*/ 	.word	0x00000000


	//----- nvinfo : EIATTR_FRAME_SIZE
	.align		4
.L_4:
        /*0018*/ 	.byte	0x04, 0x11
        /*001a*/ 	.short	(.L_6 - .L_5)
	.align		4
.L_5:
        /*001c*/ 	.word	index@(_Z5sobelPhS_jjj)
        /*0020*/ 	.word	0x00000000


	//----- nvinfo : EIATTR_MIN_STACK_SIZE
	.align		4
.L_6:
        /*0024*/ 	.byte	0x04, 0x12
        /*0026*/ 	.short	(.L_8 - .L_7)
	.align		4
.L_7:
        /*0028*/ 	.word	index@(_Z5sobelPhS_jjj)
        /*002c*/ 	.word	0x00000000
.L_8:


//--------------------- .nv.compat                --------------------------
	.section	.nv.compat,"",@"SHT_CUDA_COMPAT_INFO"
	.align	4
        /*0000*/ 	.byte	0x02, 0x09, 0x00, 0x00, 0x02, 0x02, 0x01, 0x00, 0x02, 0x05, 0x05, 0x00, 0x03, 0x07, 0x01, 0x01
        /*0010*/ 	.byte	0x02, 0x03, 0x00, 0x00, 0x02, 0x06, 0x01, 0x00, 0x04, 0x0b, 0x08, 0x00, 0x01, 0x00, 0x00, 0x00
        /*0020*/ 	.byte	0x00, 0x00, 0x00, 0x00


//--------------------- .nv.info._Z5sobelPhS_jjj  --------------------------
	.section	.nv.info._Z5sobelPhS_jjj,"",@"SHT_CUDA_INFO"
	.sectionflags	@""
	.align	4


	//----- nvinfo : EIATTR_CUDA_API_VERSION
	.align		4
        /*0000*/ 	.byte	0x04, 0x37
        /*0002*/ 	.short	(.L_10 - .L_9)
.L_9:
        /*0004*/ 	.word	0x00000082


	//----- nvinfo : EIATTR_KPARAM_INFO
	.align		4
.L_10:
        /*0008*/ 	.byte	0x04, 0x17
        /*000a*/ 	.short	(.L_12 - .L_11)
.L_11:
        /*000c*/ 	.word	0x00000000
        /*0010*/ 	.short	0x0004
        /*0012*/ 	.short	0x0018
        /*0014*/ 	.byte	0x00, 0xf0, 0x11, 0x00


	//----- nvinfo : EIATTR_KPARAM_INFO
	.align		4
.L_12:
        /*0018*/ 	.byte	0x04, 0x17
        /*001a*/ 	.short	(.L_14 - .L_13)
.L_13:
        /*001c*/ 	.word	0x00000000
        /*0020*/ 	.short	0x0003
        /*0022*/ 	.short	0x0014
        /*0024*/ 	.byte	0x00, 0xf0, 0x11, 0x00


	//----- nvinfo : EIATTR_KPARAM_INFO
	.align		4
.L_14:
        /*0028*/ 	.byte	0x04, 0x17
        /*002a*/ 	.short	(.L_16 - .L_15)
.L_15:
        /*002c*/ 	.word	0x00000000
        /*0030*/ 	.short	0x0002
        /*0032*/ 	.short	0x0010
        /*0034*/ 	.byte	0x00, 0xf0, 0x11, 0x00


	//----- nvinfo : EIATTR_KPARAM_INFO
	.align		4
.L_16:
        /*0038*/ 	.byte	0x04, 0x17
        /*003a*/ 	.short	(.L_18 - .L_17)
.L_17:
        /*003c*/ 	.word	0x00000000
        /*0040*/ 	.short	0x0001
        /*0042*/ 	.short	0x0008
        /*0044*/ 	.byte	0x00, 0xf5, 0x21, 0x00


	//----- nvinfo : EIATTR_KPARAM_INFO
	.align		4
.L_18:
        /*0048*/ 	.byte	0x04, 0x17
        /*004a*/ 	.short	(.L_20 - .L_19)
.L_19:
        /*004c*/ 	.word	0x00000000
        /*0050*/ 	.short	0x0000
        /*0052*/ 	.short	0x0000
        /*0054*/ 	.byte	0x00, 0xf5, 0x21, 0x00


	//----- nvinfo : EIATTR_SPARSE_MMA_MASK
	.align		4
.L_20:
        /*0058*/ 	.byte	0x03, 0x50
        /*005a*/ 	.short	0x0000


	//----- nvinfo : EIATTR_MAXREG_COUNT
	.align		4
        /*005c*/ 	.byte	0x03, 0x1b
        /*005e*/ 	.short	0x00ff


	//----- nvinfo : EIATTR_NUM_BARRIERS
	.align		4
        /*0060*/ 	.byte	0x02, 0x4c
        /*0062*/ 	.byte	0x01
	.zero		1


	//----- nvinfo : EIATTR_MERCURY_ISA_VERSION
	.align		4
        /*0064*/ 	.byte	0x03, 0x5f
        /*0066*/ 	.short	0x0101


	//----- nvinfo : EIATTR_VRC_CTA_INIT_COUNT
	.align		4
        /*0068*/ 	.byte	0x02, 0x4a
	.zero		1
	.zero		1


	//----- nvinfo : EIATTR_EXIT_INSTR_OFFSETS
	.align		4
        /*006c*/ 	.byte	0x04, 0x1c
        /*006e*/ 	.short	(.L_22 - .L_21)


	//   ....[0]....
.L_21:
        /*0070*/ 	.word	0x00000070


	//   ....[1]....
        /*0074*/ 	.word	0x00000f70


	//   ....[2]....
        /*0078*/ 	.word	0x000025c0


	//----- nvinfo : EIATTR_CRS_STACK_SIZE
	.align		4
.L_22:
        /*007c*/ 	.byte	0x04, 0x1e
        /*007e*/ 	.short	(.L_24 - .L_23)
.L_23:
        /*0080*/ 	.word	0x00000000


	//----- nvinfo : EIATTR_CBANK_PARAM_SIZE
	.align		4
.L_24:
        /*0084*/ 	.byte	0x03, 0x19
        /*0086*/ 	.short	0x001c


	//----- nvinfo : EIATTR_PARAM_CBANK
	.align		4
        /*0088*/ 	.byte	0x04, 0x0a
        /*008a*/ 	.short	(.L_26 - .L_25)
	.align		4
.L_25:
        /*008c*/ 	.word	index@(.nv.constant0._Z5sobelPhS_jjj)
        /*0090*/ 	.short	0x0380
        /*0092*/ 	.short	0x001c


	//----- nvinfo : EIATTR_SW_WAR
	.align		4
.L_26:
        /*0094*/ 	.byte	0x04, 0x36
        /*0096*/ 	.short	(.L_28 - .L_27)
.L_27:
        /*0098*/ 	.word	0x00000008
.L_28:


//--------------------- .nv.callgraph             --------------------------
	.section	.nv.callgraph,"",@"SHT_CUDA_CALLGRAPH"
	.align	4
	.sectionentsize	8
	.align		4
        /*0000*/ 	.word	0x00000000
	.align		4
        /*0004*/ 	.word	0xffffffff
	.align		4
        /*0008*/ 	.word	0x00000000
	.align		4
        /*000c*/ 	.word	0xfffffffe
	.align		4
        /*0010*/ 	.word	0x00000000
	.align		4
        /*0014*/ 	.word	0xfffffffd
	.align		4
        /*0018*/ 	.word	0x00000000
	.align		4
        /*001c*/ 	.word	0xfffffffc


//--------------------- .nv.constant3             --------------------------
	.section	.nv.constant3,"a",@progbits
.nv.constant3:
	.type		mask,@object
	.size		mask,(.L_0 - mask)
mask:
        /*0000*/ 	.byte	0xff, 0xfc, 0xfa, 0xfc, 0xff, 0xfe, 0xf8, 0xf4, 0xf8, 0xfe, 0x00, 0x00, 0x00, 0x00, 0x00, 0x02
        /*0010*/ 	.byte	0x08, 0x0c, 0x08, 0x02, 0x01, 0x04, 0x06, 0x04, 0x01, 0xff, 0xfe, 0x00, 0x02, 0x01, 0xfc, 0xf8
        /*0020*/ 	.byte	0x00, 0x08, 0x04, 0xfa, 0xf4, 0x00, 0x0c, 0x06, 0xfc, 0xf8, 0x00, 0x08, 0x04, 0xff, 0xfe, 0x00
        /*0030*/ 	.byte	0x02, 0x01
.L_0:


//--------------------- .text._Z5sobelPhS_jjj     --------------------------
	.section	.text._Z5sobelPhS_jjj,"ax",@progbits
	.align	128
        .global         _Z5sobelPhS_jjj
        .type           _Z5sobelPhS_jjj,@function
        .size           _Z5sobelPhS_jjj,(.L_x_15 - _Z5sobelPhS_jjj)
        .other          _Z5sobelPhS_jjj,@"STO_CUDA_ENTRY STV_DEFAULT"
_Z5sobelPhS_jjj:
.text._Z5sobelPhS_jjj:
[----:B------:R-:W-:Y:S01]  /*0000*/  LDC R1, c[0x0][0x37c] ;  /* 0x0000df00ff017b82 */ /* 0x000fe20000000800 */
[----:B------:R-:W0:Y:S07]  /*0010*/  S2R R0, SR_TID.X ;  /* 0x0000000000007919 */ /* 0x000e2e0000002100 */
[----:B------:R-:W0:Y:S01]  /*0020*/  S2UR UR4, SR_CTAID.X ;  /* 0x00000000000479c3 */ /* 0x000e220000002500 */
[----:B------:R-:W1:Y:S07]  /*0030*/  LDCU UR5, c[0x0][0x394] ;  /* 0x00007280ff0577ac */ /* 0x000e6e0008000800 */
[----:B------:R-:W0:Y:S02]  /*0040*/  LDC R19, c[0x0][0x360] ;  /* 0x0000d800ff137b82 */ /* 0x000e240000000800 */
[----:B0-----:R-:W-:-:S05]  /*0050*/  IMAD R19, R19, UR4, R0 ;  /* 0x0000000413137c24 */ /* 0x001fca000f8e0200 */
[----:B-1----:R-:W-:-:S13]  /*0060*/  ISETP.GE.U32.AND P0, PT, R19, UR5, PT ;  /* 0x0000000513007c0c */ /* 0x002fda000bf06070 */
[----:B------:R-:W-:Y:S05]  /*0070*/  @P0 EXIT ;  /* 0x000000000000094d */ /* 0x000fea0003800000 */
[----:B------:R-:W0:Y:S01]  /*0080*/  S2R R2, SR_CgaCtaId ;  /* 0x0000000000027919 */ /* 0x000e220000008800 */
[----:B------:R-:W1:Y:S01]  /*0090*/  LDC.U8 R4, c[0x3][RZ] ;  /* 0x00c00000ff047b82 */ /* 0x000e620000000000 */
[----:B------:R-:W-:Y:S01]  /*00a0*/  MOV R3, 0x400 ;  /* 0x0000040000037802 */ /* 0x000fe20000000f00 */
[----:B------:R-:W2:Y:S01]  /*00b0*/  LDCU.64 UR8, c[0x0][0x358] ;  /* 0x00006b00ff0877ac */ /* 0x000ea20008000a00 */
[----:B------:R-:W3:Y:S05]  /*00c0*/  LDCU.64 UR4, c[0x0][0x390] ;  /* 0x00007200ff0477ac */ /* 0x000eea0008000a00 */
[----:B------:R-:W4:Y:S08]  /*00d0*/  LDC.U8 R10, c[0x3][0x3] ;  /* 0x00c000c0ff0a7b82 */ /* 0x000f300000000000 */
[----:B------:R-:W5:Y:S08]  /*00e0*/  LDC.U8 R12, c[0x3][0x4] ;  /* 0x00c00100ff0c7b82 */ /* 0x000f700000000000 */
[----:B------:R-:W2:Y:S01]  /*00f0*/  LDC.U8 R14, c[0x3][0x5] ;  /* 0x00c00140ff0e7b82 */ /* 0x000ea20000000000 */
[----:B0-----:R-:W-:-:S07]  /*0100*/  LEA R9, R2, R3, 0x18 ;  /* 0x0000000302097211 */ /* 0x001fce00078ec0ff */
[----:B------:R-:W0:Y:S01]  /*0110*/  LDC.U8 R16, c[0x3][0x6] ;  /* 0x00c00180ff107b82 */ /* 0x000e220000000000 */
[----:B------:R-:W-:Y:S01]  /*0120*/  VIADD R3, R3, 0x32 ;  /* 0x0000003203037836 */ /* 0x000fe20000000000 */
[----:B-1----:R1:W-:Y:S04]  /*0130*/  STS.U8 [R9], R4 ;  /* 0x0000000409007388 */ /* 0x0023e80000000000 */
[----:B------:R-:W-:Y:S01]  /*0140*/  LEA R2, R2, R3, 0x18 ;  /* 0x0000000302027211 */ /* 0x000fe200078ec0ff */
[C---:B------:R-:W-:Y:S01]  /*0150*/  VIADD R3, R19.reuse, 0xfffffffe ;  /* 0xfffffffe13037836 */ /* 0x040fe20000000000 */
[----:B------:R-:W3:Y:S01]  /*0160*/  LDC.U8 R18, c[0x3][0x7] ;  /* 0x00c001c0ff127b82 */ /* 0x000ee20000000000 */
[----:B----4-:R4:W-:Y:S04]  /*0170*/  STS.U8 [R9+0x3], R10 ;  /* 0x0000030a09007388 */ /* 0x0109e80000000000 */
[----:B-----5:R5:W-:Y:S03]  /*0180*/  STS.U8 [R9+0x4], R12 ;  /* 0x0000040c09007388 */ /* 0x020be60000000000 */
[----:B------:R-:W4:Y:S01]  /*0190*/  LDC.U8 R6, c[0x3][0x1] ;  /* 0x00c00040ff067b82 */ /* 0x000f220000000000 */
[----:B--2---:R2:W-:Y:S07]  /*01a0*/  STS.U8 [R9+0x5], R14 ;  /* 0x0000050e09007388 */ /* 0x0045ee0000000000 */
[----:B------:R-:W5:Y:S01]  /*01b0*/  LDC.U8 R8, c[0x3][0x2] ;  /* 0x00c00080ff087b82 */ /* 0x000f620000000000 */
[----:B0-----:R0:W-:Y:S04]  /*01c0*/  STS.U8 [R9+0x6], R16 ;  /* 0x0000061009007388 */ /* 0x0011e80000000000 */
[----:B---3--:R3:W-:Y:S03]  /*01d0*/  STS.U8 [R9+0x7], R18 ;  /* 0x0000071209007388 */ /* 0x0087e60000000000 */
[----:B-1----:R-:W1:Y:S01]  /*01e0*/  LDC.U8 R4, c[0x3][0xb] ;  /* 0x00c002c0ff047b82 */ /* 0x002e620000000000 */
[----:B----4-:R4:W-:Y:S07]  /*01f0*/  STS.U8 [R9+0x1], R6 ;  /* 0x0000010609007388 */ /* 0x0109ee0000000000 */
[----:B------:R-:W2:Y:S01]  /*0200*/  LDC.U8 R20, c[0x3][0x8] ;  /* 0x00c00200ff147b82 */ /* 0x000ea20000000000 */
[----:B-----5:R5:W-:Y:S07]  /*0210*/  STS.U8 [R9+0x2], R8 ;  /* 0x0000020809007388 */ /* 0x020bee0000000000 */
[----:B------:R-:W0:Y:S08]  /*0220*/  LDC.U8 R22, c[0x3][0x9] ;  /* 0x00c00240ff167b82 */ /* 0x000e300000000000 */
[----:B------:R-:W3:Y:S01]  /*0230*/  LDC.U8 R24, c[0x3][0xa] ;  /* 0x00c00280ff187b82 */ /* 0x000ee20000000000 */
[----:B-1----:R1:W-:Y:S07]  /*0240*/  STS.U8 [R9+0xb], R4 ;  /* 0x00000b0409007388 */ /* 0x0023ee0000000000 */
[----:B------:R-:W4:Y:S01]  /*0250*/  LDC.U8 R10, c[0x3][0xe] ;  /* 0x00c00380ff0a7b82 */ /* 0x000f220000000000 */
[----:B--2---:R-:W-:Y:S07]  /*0260*/  STS.U8 [R9+0x8], R20 ;  /* 0x0000081409007388 */ /* 0x004fee0000000000 */
[----:B------:R-:W2:Y:S01]  /*0270*/  LDC.U8 R12, c[0x3][0xf] ;  /* 0x00c003c0ff0c7b82 */ /* 0x000ea20000000000 */
[----:B0-----:R-:W-:Y:S07]  /*0280*/  STS.U8 [R9+0x9], R22 ;  /* 0x0000091609007388 */ /* 0x001fee0000000000 */
[----:B------:R-:W0:Y:S01]  /*0290*/  LDC.U8 R14, c[0x3][0x10] ;  /* 0x00c00400ff0e7b82 */ /* 0x000e220000000000 */
[----:B---3--:R-:W-:Y:S07]  /*02a0*/  STS.U8 [R9+0xa], R24 ;  /* 0x00000a1809007388 */ /* 0x008fee0000000000 */
[----:B------:R-:W3:Y:S01]  /*02b0*/  LDC.U8 R16, c[0x3][0x11] ;  /* 0x00c00440ff107b82 */ /* 0x000ee20000000000 */
[----:B----4-:R4:W-:Y:S07]  /*02c0*/  STS.U8 [R9+0xe], R10 ;  /* 0x00000e0a09007388 */ /* 0x0109ee0000000000 */
[----:B------:R-:W5:Y:S01]  /*02d0*/  LDC.U8 R18, c[0x3][0x12] ;  /* 0x00c00480ff127b82 */ /* 0x000f620000000000 */
[----:B--2---:R2:W-:Y:S07]  /*02e0*/  STS.U8 [R9+0xf], R12 ;  /* 0x00000f0c09007388 */ /* 0x0045ee0000000000 */
[----:B------:R-:W1:Y:S01]  /*02f0*/  LDC.U8 R26, c[0x3][0x13] ;  /* 0x00c004c0ff1a7b82 */ /* 0x000e620000000000 */
[----:B0-----:R0:W-:Y:S07]  /*0300*/  STS.U8 [R9+0x10], R14 ;  /* 0x0000100e09007388 */ /* 0x0011ee0000000000 */
[----:B------:R-:W4:Y:S01]  /*0310*/  LDC.U8 R28, c[0x3][0x14] ;  /* 0x00c00500ff1c7b82 */ /* 0x000f220000000000 */
[----:B---3--:R3:W-:Y:S07]  /*0320*/  STS.U8 [R9+0x11], R16 ;  /* 0x0000111009007388 */ /* 0x0087ee0000000000 */
[----:B------:R-:W2:Y:S01]  /*0330*/  LDC.U8 R11, c[0x3][0x17] ;  /* 0x00c005c0ff0b7b82 */ /* 0x000ea20000000000 */
[----:B-----5:R5:W-:Y:S07]  /*0340*/  STS.U8 [R9+0x12], R18 ;  /* 0x0000121209007388 */ /* 0x020bee0000000000 */
[----:B------:R-:W0:Y:S01]  /*0350*/  LDC.U8 R13, c[0x3][0x18] ;  /* 0x00c00600ff0d7b82 */ /* 0x000e220000000000 */
[----:B-1----:R1:W-:Y:S07]  /*0360*/  STS.U8 [R9+0x13], R26 ;  /* 0x0000131a09007388 */ /* 0x0023ee0000000000 */
        /* <DEDUP_REMOVED lines=25> */
[----:B----4-:R-:W-:Y:S07]  /*0500*/  STS.U8 [R9+0x20], R10 ;  /* 0x0000200a09007388 */ /* 0x010fee0000000000 */
[----:B------:R-:W4:Y:S01]  /*0510*/  LDC.U8 R18, c[0x3][0x24] ;  /* 0x00c00900ff127b82 */ /* 0x000f220000000000 */
[----:B--2---:R-:W-:Y:S07]  /*0520*/  STS.U8 [R9+0x21], R12 ;  /* 0x0000210c09007388 */ /* 0x004fee0000000000 */
[----:B------:R-:W2:Y:S01]  /*0530*/  LDC.U8 R20, c[0x3][0x25] ;  /* 0x00c00940ff147b82 */ /* 0x000ea20000000000 */
[----:B0-----:R-:W-:Y:S07]  /*0540*/  STS.U8 [R9+0x22], R14 ;  /* 0x0000220e09007388 */ /* 0x001fee0000000000 */
[----:B------:R-:W0:Y:S01]  /*0550*/  LDC.U8 R22, c[0x3][0x26] ;  /* 0x00c00980ff167b82 */ /* 0x000e220000000000 */
[----:B---3--:R-:W-:Y:S07]  /*0560*/  STS.U8 [R9+0x23], R16 ;  /* 0x0000231009007388 */ /* 0x008fee0000000000 */
        /* <DEDUP_REMOVED lines=24> */
[----:B-----5:R-:W3:Y:S01]  /*06f0*/  LDC.U8 R7, c[0x3][0x2b] ;  /* 0x00c00ac0ff077b82 */ /* 0x020ee20000000000 */
[----:B----4-:R4:W-:Y:S07]  /*0700*/  STS.U8 [R9+0x1e], R6 ;  /* 0x00001e0609007388 */ /* 0x0109ee0000000000 */
[----:B-1----:R-:W1:Y:S01]  /*0710*/  LDC R4, c[0x0][0x398] ;  /* 0x0000e600ff047b82 */ /* 0x002e620000000800 */
[----:B--2---:R2:W-:Y:S01]  /*0720*/  STS.U8 [R9+0x1f], R8 ;  /* 0x00001f0809007388 */ /* 0x0045e20000000000 */
[----:B----4-:R-:W-:-:S03]  /*0730*/  VIADD R6, R19, 0x1 ;  /* 0x0000000113067836 */ /* 0x010fc60000000000 */
[----:B0-----:R0:W-:Y:S01]  /*0740*/  STS.U8 [R9+0x2a], R5 ;  /* 0x00002a0509007388 */ /* 0x0011e20000000000 */
[----:B--2---:R-:W-:-:S03]  /*0750*/  MOV R8, 0xfffffffe ;  /* 0xfffffffe00087802 */ /* 0x004fc60000000f00 */
[----:B---3--:R2:W-:Y:S01]  /*0760*/  STS.U8 [R9+0x2b], R7 ;  /* 0x00002b0709007388 */ /* 0x0085e20000000000 */
[C---:B0-----:R-:W-:Y:S01]  /*0770*/  IADD3 R5, PT, PT, R19.reuse, -0x1, RZ ;  /* 0xffffffff13057810 */ /* 0x041fe20007ffe0ff */
[----:B--2---:R-:W-:-:S07]  /*0780*/  VIADD R7, R19, 0x2 ;  /* 0x0000000213077836 */ /* 0x004fce0000000000 */
.L_x_0:
[----:B------:R-:W-:Y:S02]  /*0790*/  ISETP.GE.U32.AND P0, PT, R8, UR4, PT ;  /* 0x0000000408007c0c */ /* 0x000fe4000bf06070 */
[C---:B------:R-:W-:Y:S02]  /*07a0*/  LOP3.LUT R9, R3.reuse, R8, RZ, 0xfc, !PT ;  /* 0x0000000803097212 */ /* 0x040fe400078efcff */
[----:B------:R-:W-:-:S04]  /*07b0*/  ISETP.LT.U32.AND P2, PT, R3, UR5, !P0 ;  /* 0x0000000503007c0c */ /* 0x000fc8000c741070 */
[----:B------:R-:W-:Y:S01]  /*07c0*/  ISETP.GT.AND P2, PT, R9, -0x1, P2 ;  /* 0xffffffff0900780c */ /* 0x000fe20001744270 */
[----:B------:R-:W-:-:S04]  /*07d0*/  IMAD R9, R8, UR5, R3 ;  /* 0x0000000508097c24 */ /* 0x000fc8000f8e0203 */
[----:B01----:R-:W-:-:S08]  /*07e0*/  IMAD R27, R9, R4, RZ ;  /* 0x00000004091b7224 */ /* 0x003fd000078e02ff */
[----:B------:R-:W0:Y:S02]  /*07f0*/  @P2 LDC.64 R10, c[0x0][0x380] ;  /* 0x0000e000ff0a2b82 */ /* 0x000e240000000a00 */
[----:B0-----:R-:W-:-:S05]  /*0800*/  @P2 IADD3 R20, P1, PT, R27, R10, RZ ;  /* 0x0000000a1b142210 */ /* 0x001fca0007f3e0ff */
[----:B------:R-:W-:-:S05]  /*0810*/  @P2 IMAD.X R21, RZ, RZ, R11, P1 ;  /* 0x000000ffff152224 */ /* 0x000fca00008e060b */
[----:B------:R0:W2:Y:S01]  /*0820*/  @P2 LDG.E.U8 R18, desc[UR8][R20.64] ;  /* 0x0000000814122981 */ /* 0x0000a2000c1e1100 */
[-C--:B------:R-:W-:Y:S01]  /*0830*/  LOP3.LUT R13, R19, R8.reuse, RZ, 0xfc, !PT ;  /* 0x00000008130d7212 */ /* 0x080fe200078efcff */
[----:B------:R-:W-:Y:S01]  /*0840*/  IMAD R23, R8, UR5, R19 ;  /* 0x0000000508177c24 */ /* 0x000fe2000f8e0213 */
[----:B------:R-:W-:Y:S01]  /*0850*/  LOP3.LUT R12, R5, R8, RZ, 0xfc, !PT ;  /* 0x00000008050c7212 */ /* 0x000fe200078efcff */
[-C--:B------:R-:W-:Y:S01]  /*0860*/  IMAD R24, R9, R4.reuse, R4 ;  /* 0x0000000409187224 */ /* 0x080fe200078e0204 */
[----:B------:R-:W-:Y:S01]  /*0870*/  ISETP.LT.U32.AND P1, PT, R5, UR5, !P0 ;  /* 0x0000000505007c0c */ /* 0x000fe2000c721070 */
[----:B------:R-:W-:Y:S01]  /*0880*/  IMAD R23, R23, R4, RZ ;  /* 0x0000000417177224 */ /* 0x000fe200078e02ff */
[----:B------:R-:W-:Y:S02]  /*0890*/  ISETP.GT.AND P3, PT, R13, -0x1, PT ;  /* 0xffffffff0d00780c */ /* 0x000fe40003f64270 */
[----:B------:R-:W-:Y:S01]  /*08a0*/  ISETP.GT.AND P1, PT, R12, -0x1, P1 ;  /* 0xffffffff0c00780c */ /* 0x000fe20000f24270 */
[C---:B0-----:R-:W-:Y:S01]  /*08b0*/  @P2 VIADD R21, R27.reuse, 0x1 ;  /* 0x000000011b152836 */ /* 0x041fe20000000000 */
[----:B------:R-:W-:Y:S01]  /*08c0*/  ISETP.LT.U32.AND P3, PT, R8, UR4, P3 ;  /* 0x0000000408007c0c */ /* 0x000fe20009f61070 */
[----:B------:R-:W0:Y:S01]  /*08d0*/  @P2 LDC.64 R12, c[0x0][0x380] ;  /* 0x0000e000ff0c2b82 */ /* 0x000e220000000a00 */
[----:B------:R-:W-:-:S02]  /*08e0*/  @P2 IADD3 R27, PT, PT, R27, 0x2, RZ ;  /* 0x000000021b1b2810 */ /* 0x000fc40007ffe0ff */
[----:B------:R-:W-:Y:S02]  /*08f0*/  @P2 IADD3 R10, P5, PT, R21, R10, RZ ;  /* 0x0000000a150a2210 */ /* 0x000fe40007fbe0ff */
[----:B------:R-:W-:Y:S02]  /*0900*/  @!P2 PRMT R20, RZ, 0x7610, R20 ;  /* 0x00007610ff14a816 */ /* 0x000fe40000000014 */
[C---:B------:R-:W-:Y:S01]  /*0910*/  LOP3.LUT R22, R6.reuse, R8, RZ, 0xfc, !PT ;  /* 0x0000000806167212 */ /* 0x040fe200078efcff */
[----:B------:R-:W-:Y:S01]  /*0920*/  @P2 IMAD.X R11, RZ, RZ, R11, P5 ;  /* 0x000000ffff0b2224 */ /* 0x000fe200028e060b */
[----:B------:R-:W-:Y:S01]  /*0930*/  ISETP.LT.U32.AND P4, PT, R6, UR5, !P0 ;  /* 0x0000000506007c0c */ /* 0x000fe2000c781070 */
[----:B------:R-:W1:Y:S02]  /*0940*/  @P1 LDC.64 R14, c[0x0][0x380] ;  /* 0x0000e000ff0e1b82 */ /* 0x000e640000000a00 */
[----:B------:R-:W-:Y:S01]  /*0950*/  @P3 VIADD R25, R23, 0x2 ;  /* 0x0000000217193836 */ /* 0x000fe20000000000 */
[----:B------:R3:W4:Y:S01]  /*0960*/  @P2 LDG.E.U8 R20, desc[UR8][R10.64] ;  /* 0x000000080a142981 */ /* 0x000722000c1e1100 */
[----:B------:R-:W-:-:S04]  /*0970*/  ISETP.GT.AND P4, PT, R22, -0x1, P4 ;  /* 0xffffffff1600780c */ /* 0x000fc80002784270 */
[----:B------:R-:W5:Y:S01]  /*0980*/  @P3 LDC.64 R16, c[0x0][0x380] ;  /* 0x0000e000ff103b82 */ /* 0x000f620000000a00 */
[----:B0-----:R-:W-:-:S07]  /*0990*/  @P2 IADD3 R26, P5, PT, R27, R12, RZ ;  /* 0x0000000c1b1a2210 */ /* 0x001fce0007fbe0ff */
[----:B---3--:R-:W0:Y:S01]  /*09a0*/  @P1 LDC.64 R10, c[0x0][0x380] ;  /* 0x0000e000ff0a1b82 */ /* 0x008e220000000a00 */
[----:B------:R-:W-:Y:S01]  /*09b0*/  @P2 IMAD.X R27, RZ, RZ, R13, P5 ;  /* 0x000000ffff1b2224 */ /* 0x000fe200028e060d */
[----:B------:R-:W-:-:S04]  /*09c0*/  @P1 IADD3 R13, PT, PT, R24, 0x2, RZ ;  /* 0x00000002180d1810 */ /* 0x000fc80007ffe0ff */
[----:B-1----:R-:W-:Y:S02]  /*09d0*/  @P1 IADD3 R12, P5, PT, R13, R14, RZ ;  /* 0x0000000e0d0c1210 */ /* 0x002fe40007fbe0ff */
[----:B------:R-:W-:-:S03]  /*09e0*/  PRMT R22, RZ, 0x7610, R22 ;  /* 0x00007610ff167816 */ /* 0x000fc60000000016 */
[----:B------:R-:W-:Y:S01]  /*09f0*/  @P1 IMAD.X R13, RZ, RZ, R15, P5 ;  /* 0x000000ffff0d1224 */ /* 0x000fe200028e060f */
[----:B-----5:R-:W-:-:S04]  /*0a00*/  @P3 IADD3 R14, P6, PT, R25, R16, RZ ;  /* 0x00000010190e3210 */ /* 0x020fc80007fde0ff */
[----:B------:R-:W-:Y:S01]  /*0a10*/  @P3 IADD3.X R15, PT, PT, RZ, R17, RZ, P6, !PT ;  /* 0x00000011ff0f3210 */ /* 0x000fe200037fe4ff */
[----:B------:R-:W-:Y:S01]  /*0a20*/  IMAD R17, R8, 0x30c, R2 ;  /* 0x0000030c08117824 */ /* 0x000fe200078e0202 */
[----:B------:R-:W-:-:S03]  /*0a30*/  PRMT R16, RZ, 0x7610, R16 ;  /* 0x00007610ff107816 */ /* 0x000fc60000000010 */
[----:B------:R1:W3:Y:S01]  /*0a40*/  @P3 LDG.E.U8 R22, desc[UR8][R14.64] ;  /* 0x000000080e163981 */ /* 0x0002e2000c1e1100 */
[----:B------:R-:W-:Y:S01]  /*0a50*/  PRMT R21, RZ, 0x7610, R21 ;  /* 0x00007610ff157816 */ /* 0x000fe20000000015 */
[----:B------:R-:W-:Y:S02]  /*0a60*/  IMAD R17, R0, 0x3, R17 ;  /* 0x0000000300117824 */ /* 0x000fe400078e0211 */
[----:B------:R5:W3:Y:S01]  /*0a70*/  @P1 LDG.E.U8 R16, desc[UR8][R12.64] ;  /* 0x000000080c101981 */ /* 0x000ae2000c1e1100 */
[----:B------:R-:W-:Y:S01]  /*0a80*/  @P1 VIADD R25, R24, 0x1 ;  /* 0x0000000118191836 */ /* 0x000fe20000000000 */
[----:B-1----:R-:W1:Y:S02]  /*0a90*/  @P4 LDC.64 R14, c[0x0][0x380] ;  /* 0x0000e000ff0e4b82 */ /* 0x002e640000000a00 */
[----:B------:R-:W-:Y:S04]  /*0aa0*/  @!P2 STS.U8 [R17+0x618], RZ ;  /* 0x000618ff1100a388 */ /* 0x000fe80000000000 */
[----:B------:R0:W3:Y:S02]  /*0ab0*/  @P2 LDG.E.U8 R21, desc[UR8][R26.64] ;  /* 0x000000081a152981 */ /* 0x0000e4000c1e1100 */
[----:B-----5:R-:W5:Y:S01]  /*0ac0*/  @P3 LDC.64 R12, c[0x0][0x380] ;  /* 0x0000e000ff0c3b82 */ /* 0x020f620000000a00 */
[----:B------:R-:W-:-:S02]  /*0ad0*/  @P3 IADD3 R29, PT, PT, R23, 0x1, RZ ;  /* 0x00000001171d3810 */ /* 0x000fc40007ffe0ff */
[----:B------:R-:W-:Y:S01]  /*0ae0*/  ISETP.LT.U32.AND P0, PT, R7, UR5, !P0 ;  /* 0x0000000507007c0c */ /* 0x000fe2000c701070 */
[----:B--2---:R2:W-:Y:S01]  /*0af0*/  @P2 STS.U8 [R17+0x618], R18 ;  /* 0x0006181211002388 */ /* 0x0045e20000000000 */
[-C--:B0-----:R-:W-:Y:S02]  /*0b00*/  @P1 IADD3 R26, P2, PT, R24, R10.reuse, RZ ;  /* 0x0000000a181a1210 */ /* 0x081fe40007f5e0ff */
[----:B------:R-:W-:Y:S01]  /*0b10*/  @P1 IADD3 R10, P5, PT, R25, R10, RZ ;  /* 0x0000000a190a1210 */ /* 0x000fe20007fbe0ff */
[----:B------:R-:W-:Y:S01]  /*0b20*/  VIADD R25, R9, 0x3 ;  /* 0x0000000309197836 */ /* 0x000fe20000000000 */
[----:B------:R-:W-:-:S03]  /*0b30*/  @P1 IADD3.X R27, PT, PT, RZ, R11, RZ, P2, !PT ;  /* 0x0000000bff1b1210 */ /* 0x000fc600017fe4ff */
[----:B------:R-:W-:Y:S02]  /*0b40*/  IMAD R25, R25, R4, RZ ;  /* 0x0000000419197224 */ /* 0x000fe400078e02ff */
[----:B------:R-:W-:Y:S01]  /*0b50*/  @P1 IMAD.X R11, RZ, RZ, R11, P5 ;  /* 0x000000ffff0b1224 */ /* 0x000fe200028e060b */
[----:B------:R-:W3:Y:S01]  /*0b60*/  @P1 LDG.E.U8 R24, desc[UR8][R26.64] ;  /* 0x000000081a181981 */ /* 0x000ee2000c1e1100 */
[----:B------:R-:W-:-:S03]  /*0b70*/  @P4 VIADD R28, R25, 0x2 ;  /* 0x00000002191c4836 */ /* 0x000fc60000000000 */
[----:B--2---:R1:W2:Y:S02]  /*0b80*/  @P1 LDG.E.U8 R18, desc[UR8][R10.64] ;  /* 0x000000080a121981 */ /* 0x0042a4000c1e1100 */
[----:B-1----:R-:W-:Y:S02]  /*0b90*/  @P4 IADD3 R10, P6, PT, R28, R14, RZ ;  /* 0x0000000e1c0a4210 */ /* 0x002fe40007fde0ff */
[----:B------:R-:W-:Y:S02]  /*0ba0*/  PRMT R14, RZ, 0x7610, R14 ;  /* 0x00007610ff0e7816 */ /* 0x000fe4000000000e */
[----:B-----5:R-:W-:Y:S01]  /*0bb0*/  @P3 IADD3 R26, P5, PT, R23, R12, RZ ;  /* 0x0000000c171a3210 */ /* 0x020fe20007fbe0ff */
[----:B------:R-:W-:Y:S01]  /*0bc0*/  @P4 IMAD.X R11, RZ, RZ, R15, P6 ;  /* 0x000000ffff0b4224 */ /* 0x000fe200030e060f */
[----:B------:R-:W-:-:S04]  /*0bd0*/  LOP3.LUT R23, R7, R8, RZ, 0xfc, !PT ;  /* 0x0000000807177212 */ /* 0x000fc800078efcff */
[----:B------:R0:W5:Y:S01]  /*0be0*/  @P4 LDG.E.U8 R14, desc[UR8][R10.64] ;  /* 0x000000080a0e4981 */ /* 0x000162000c1e1100 */
[----:B------:R-:W-:Y:S02]  /*0bf0*/  ISETP.GT.AND P0, PT, R23, -0x1, P0 ;  /* 0xffffffff1700780c */ /* 0x000fe40000704270 */
[----:B------:R-:W-:Y:S01]  /*0c00*/  @P3 IADD3 R12, P2, PT, R29, R12, RZ ;  /* 0x0000000c1d0c3210 */ /* 0x000fe20007f5e0ff */
[----:B------:R-:W-:Y:S01]  /*0c10*/  @P3 IMAD.X R27, RZ, RZ, R13, P5 ;  /* 0x000000ffff1b3224 */ /* 0x000fe200028e060d */
[----:B0-----:R-:W0:Y:S02]  /*0c20*/  @P4 LDC.64 R10, c[0x0][0x380] ;  /* 0x0000e000ff0a4b82 */ /* 0x001e240000000a00 */
[----:B------:R-:W-:Y:S01]  /*0c30*/  @P3 IADD3.X R13, PT, PT, RZ, R13, RZ, P2, !PT ;  /* 0x0000000dff0d3210 */ /* 0x000fe200017fe4ff */
[----:B------:R-:W-:Y:S01]  /*0c40*/  @P4 VIADD R29, R25, 0x1 ;  /* 0x00000001191d4836 */ /* 0x000fe20000000000 */
[----:B------:R-:W5:Y:S04]  /*0c50*/  @P3 LDG.E.U8 R15, desc[UR8][R26.64] ;  /* 0x000000081a0f3981 */ /* 0x000f68000c1e1100 */
[----:B------:R1:W5:Y:S02]  /*0c60*/  @P3 LDG.E.U8 R23, desc[UR8][R12.64] ;  /* 0x000000080c173981 */ /* 0x000364000c1e1100 */
[----:B-1----:R-:W1:Y:S01]  /*0c70*/  @P0 LDC.64 R12, c[0x0][0x380] ;  /* 0x0000e000ff0c0b82 */ /* 0x002e620000000a00 */
[----:B------:R-:W-:-:S02]  /*0c80*/  IADD3 R9, PT, PT, R9, 0x4, RZ ;  /* 0x0000000409097810 */ /* 0x000fc40007ffe0ff */
[-C--:B0-----:R-:W-:Y:S02]  /*0c90*/  @P4 IADD3 R26, P2, PT, R25, R10.reuse, RZ ;  /* 0x0000000a191a4210 */ /* 0x081fe40007f5e0ff */
[----:B------:R-:W-:Y:S01]  /*0ca0*/  @P4 IADD3 R10, P5, PT, R29, R10, RZ ;  /* 0x0000000a1d0a4210 */ /* 0x000fe20007fbe0ff */
[----:B------:R-:W-:Y:S02]  /*0cb0*/  IMAD R9, R9, R4, RZ ;  /* 0x0000000409097224 */ /* 0x000fe400078e02ff */
[--C-:B------:R-:W-:Y:S02]  /*0cc0*/  @P4 IMAD.X R27, RZ, RZ, R11.reuse, P2 ;  /* 0x000000ffff1b4224 */ /* 0x100fe400010e060b */
[----:B------:R-:W-:-:S03]  /*0cd0*/  @P4 IMAD.X R11, RZ, RZ, R11, P5 ;  /* 0x000000ffff0b4224 */ /* 0x000fc600028e060b */
[----:B------:R-:W5:Y:S04]  /*0ce0*/  @P4 LDG.E.U8 R25, desc[UR8][R26.64] ;  /* 0x000000081a194981 */ /* 0x000f68000c1e1100 */
[----:B------:R1:W5:Y:S02]  /*0cf0*/  @P4 LDG.E.U8 R27, desc[UR8][R10.64] ;  /* 0x000000080a1b4981 */ /* 0x000364000c1e1100 */
[----:B-1----:R-:W-:-:S05]  /*0d00*/  @P0 IADD3 R10, P2, PT, R9, R12, RZ ;  /* 0x0000000c090a0210 */ /* 0x002fca0007f5e0ff */
[----:B------:R-:W-:-:S05]  /*0d10*/  @P0 IMAD.X R11, RZ, RZ, R13, P2 ;  /* 0x000000ffff0b0224 */ /* 0x000fca00010e060d */
[----:B------:R0:W5:Y:S02]  /*0d20*/  @P0 LDG.E.U8 R26, desc[UR8][R10.64] ;  /* 0x000000080a1a0981 */ /* 0x000164000c1e1100 */
[----:B0-----:R-:W0:Y:S01]  /*0d30*/  @P0 LDC.64 R10, c[0x0][0x380] ;  /* 0x0000e000ff0a0b82 */ /* 0x001e220000000a00 */
[C---:B------:R-:W-:Y:S01]  /*0d40*/  @P0 IADD3 R29, PT, PT, R9.reuse, 0x1, RZ ;  /* 0x00000001091d0810 */ /* 0x040fe20007ffe0ff */
[----:B------:R-:W-:-:S03]  /*0d50*/  @P0 VIADD R9, R9, 0x2 ;  /* 0x0000000209090836 */ /* 0x000fc60000000000 */
[----:B------:R-:W-:-:S05]  /*0d60*/  @P0 IADD3 R12, P2, PT, R29, R12, RZ ;  /* 0x0000000c1d0c0210 */ /* 0x000fca0007f5e0ff */
[----:B------:R-:W-:Y:S01]  /*0d70*/  @P0 IMAD.X R13, RZ, RZ, R13, P2 ;  /* 0x000000ffff0d0224 */ /* 0x000fe200010e060d */
[----:B------:R-:W-:-:S04]  /*0d80*/  PRMT R28, RZ, 0x7610, R28 ;  /* 0x00007610ff1c7816 */ /* 0x000fc8000000001c */
[----:B------:R-:W5:Y:S01]  /*0d90*/  @P0 LDG.E.U8 R12, desc[UR8][R12.64] ;  /* 0x000000080c0c0981 */ /* 0x000f62000c1e1100 */
[----:B0-----:R-:W-:-:S04]  /*0da0*/  @P0 IADD3 R10, P2, PT, R9, R10, RZ ;  /* 0x0000000a090a0210 */ /* 0x001fc80007f5e0ff */
[----:B------:R-:W-:-:S05]  /*0db0*/  @P0 IADD3.X R11, PT, PT, RZ, R11, RZ, P2, !PT ;  /* 0x0000000bff0b0210 */ /* 0x000fca00017fe4ff */
[----:B------:R-:W5:Y:S01]  /*0dc0*/  @P0 LDG.E.U8 R28, desc[UR8][R10.64] ;  /* 0x000000080a1c0981 */ /* 0x000f62000c1e1100 */
[----:B------:R-:W-:-:S03]  /*0dd0*/  VIADD R8, R8, 0x1 ;  /* 0x0000000108087836 */ /* 0x000fc60000000000 */
[----:B----4-:R0:W-:Y:S04]  /*0de0*/  STS.U8 [R17+0x619], R20 ;  /* 0x0006191411007388 */ /* 0x0101e80000000000 */
[----:B---3--:R0:W-:Y:S04]  /*0df0*/  STS.U8 [R17+0x61a], R21 ;  /* 0x00061a1511007388 */ /* 0x0081e80000000000 */
[----:B------:R0:W-:Y:S04]  /*0e00*/  STS.U8 [R17+0x61d], R16 ;  /* 0x00061d1011007388 */ /* 0x0001e80000000000 */
[----:B------:R0:W-:Y:S04]  /*0e10*/  STS.U8 [R17+0x620], R22 ;  /* 0x0006201611007388 */ /* 0x0001e80000000000 */
[----:B------:R0:W-:Y:S01]  /*0e20*/  @P1 STS.U8 [R17+0x61b], R24 ;  /* 0x00061b1811001388 */ /* 0x0001e20000000000 */
[----:B------:R-:W-:-:S03]  /*0e30*/  @!P1 PRMT R18, RZ, 0x7610, R18 ;  /* 0x00007610ff129816 */ /* 0x000fc60000000012 */
[----:B------:R0:W-:Y:S04]  /*0e40*/  @!P1 STS.U8 [R17+0x61b], RZ ;  /* 0x00061bff11009388 */ /* 0x0001e80000000000 */
[----:B--2---:R0:W-:Y:S04]  /*0e50*/  STS.U8 [R17+0x61c], R18 ;  /* 0x00061c1211007388 */ /* 0x0041e80000000000 */
[----:B-----5:R0:W-:Y:S04]  /*0e60*/  STS.U8 [R17+0x623], R14 ;  /* 0x0006230e11007388 */ /* 0x0201e80000000000 */
[----:B------:R0:W-:Y:S01]  /*0e70*/  @P3 STS.U8 [R17+0x61e], R15 ;  /* 0x00061e0f11003388 */ /* 0x0001e20000000000 */
[----:B------:R-:W-:-:S03]  /*0e80*/  @!P3 PRMT R23, RZ, 0x7610, R23 ;  /* 0x00007610ff17b816 */ /* 0x000fc60000000017 */
[----:B------:R0:W-:Y:S04]  /*0e90*/  @!P3 STS.U8 [R17+0x61e], RZ ;  /* 0x00061eff1100b388 */ /* 0x0001e80000000000 */
[----:B------:R0:W-:Y:S04]  /*0ea0*/  STS.U8 [R17+0x61f], R23 ;  /* 0x00061f1711007388 */ /* 0x0001e80000000000 */
[----:B------:R0:W-:Y:S04]  /*0eb0*/  @P4 STS.U8 [R17+0x621], R25 ;  /* 0x0006211911004388 */ /* 0x0001e80000000000 */
[----:B------:R0:W-:Y:S01]  /*0ec0*/  @!P4 STS.U8 [R17+0x621], RZ ;  /* 0x000621ff1100c388 */ /* 0x0001e20000000000 */
[----:B------:R-:W-:-:S05]  /*0ed0*/  @!P4 PRMT R27, RZ, 0x7610, R27 ;  /* 0x00007610ff1bc816 */ /* 0x000fca000000001b */
[----:B------:R0:W-:Y:S04]  /*0ee0*/  STS.U8 [R17+0x622], R27 ;  /* 0x0006221b11007388 */ /* 0x0001e80000000000 */
[----:B------:R0:W-:Y:S04]  /*0ef0*/  @P0 STS.U8 [R17+0x624], R26 ;  /* 0x0006241a11000388 */ /* 0x0001e80000000000 */
[----:B------:R0:W-:Y:S01]  /*0f00*/  @!P0 STS.U8 [R17+0x624], RZ ;  /* 0x000624ff11008388 */ /* 0x0001e20000000000 */
[----:B------:R-:W-:-:S05]  /*0f10*/  @!P0 PRMT R12, RZ, 0x7610, R12 ;  /* 0x00007610ff0c8816 */ /* 0x000fca000000000c */
[----:B------:R0:W-:Y:S01]  /*0f20*/  STS.U8 [R17+0x625], R12 ;  /* 0x0006250c11007388 */ /* 0x0001e20000000000 */
[----:B------:R-:W-:-:S03]  /*0f30*/  ISETP.NE.AND P0, PT, R8, 0x3, PT ;  /* 0x000000030800780c */ /* 0x000fc60003f05270 */
[----:B------:R0:W-:Y:S10]  /*0f40*/  STS.U8 [R17+0x626], R28 ;  /* 0x0006261c11007388 */ /* 0x0001f40000000000 */
[----:B------:R-:W-:Y:S05]  /*0f50*/  @P0 BRA `(.L_x_0) ;  /* 0xfffffff8000c0947 */ /* 0x000fea000383ffff */
[----:B------:R-:W-:-:S13]  /*0f60*/  ISETP.NE.AND P0, PT, RZ, UR4, PT ;  /* 0x00000004ff007c0c */ /* 0x000fda000bf05270 */
[----:B------:R-:W-:Y:S05]  /*0f70*/  @!P0 EXIT ;  /* 0x000000000000894d */ /* 0x000fea0003800000 */
[----:B------:R-:W-:Y:S01]  /*0f80*/  ISETP.GE.U32.AND P0, PT, R5, UR5, PT ;  /* 0x0000000505007c0c */ /* 0x000fe2000bf06070 */
[----:B0-----:R-:W-:Y:S01]  /*0f90*/  IMAD.MOV.U32 R18, RZ, RZ, 0x2 ;  /* 0x00000002ff127424 */ /* 0x001fe200078e00ff */
[----:B------:R-:W-:Y:S01]  /*0fa0*/  ISETP.GE.U32.AND P1, PT, R6, UR5, PT ;  /* 0x0000000506007c0c */ /* 0x000fe2000bf26070 */
[----:B------:R-:W-:Y:S01]  /*0fb0*/  UMOV UR4, URZ ;  /* 0x000000ff00047c82 */ /* 0x000fe20008000000 */
[----:B------:R-:W-:Y:S02]  /*0fc0*/  ISETP.GE.U32.AND P2, PT, R3, UR5, PT ;  /* 0x0000000503007c0c */ /* 0x000fe4000bf46070 */
[----:B------:R-:W-:Y:S02]  /*0fd0*/  ISETP.GE.U32.AND P3, PT, R7, UR5, PT ;  /* 0x0000000507007c0c */ /* 0x000fe4000bf66070 */
[C---:B------:R-:W-:Y:S02]  /*0fe0*/  ISETP.LT.OR P0, PT, R19.reuse, 0x1, P0 ;  /* 0x000000011300780c */ /* 0x040fe40000701670 */
[----:B------:R-:W-:-:S02]  /*0ff0*/  ISETP.LT.OR P1, PT, R19, -0x1, P1 ;  /* 0xffffffff1300780c */ /* 0x000fc40000f21670 */
[C---:B------:R-:W-:Y:S02]  /*1000*/  ISETP.LT.OR P2, PT, R19.reuse, 0x2, P2 ;  /* 0x000000021300780c */ /* 0x040fe40001741670 */
[----:B------:R-:W-:-:S13]  /*1010*/  ISETP.LT.OR P3, PT, R19, -0x2, P3 ;  /* 0xfffffffe1300780c */ /* 0x000fda0001f61670 */
.L_x_12:
[----:B0-----:R-:W0:Y:S08]  /*1020*/  S2UR UR6, SR_CgaCtaId ;  /* 0x00000000000679c3 */ /* 0x001e300000008800 */
[----:B------:R-:W-:Y:S01]  /*1030*/  BAR.SYNC.DEFER_BLOCKING 0x0 ;  /* 0x0000000000007b1d */ /* 0x000fe20000010000 */
[----:B------:R-:W-:Y:S02]  /*1040*/  HFMA2 R5, -RZ, RZ, 0, 0 ;  /* 0x00000000ff057431 */ /* 0x000fe400000001ff */
[----:B------:R-:W-:Y:S01]  /*1050*/  IMAD.MOV.U32 R4, RZ, RZ, R18 ;  /* 0x000000ffff047224 */ /* 0x000fe200078e0012 */
[----:B------:R-:W-:Y:S01]  /*1060*/  CS2R R6, SRZ ;  /* 0x0000000000067805 */ /* 0x000fe2000001ff00 */
[----:B------:R-:W-:Y:S01]  /*1070*/  IMAD.MOV.U32 R11, RZ, RZ, RZ ;  /* 0x000000ffff0b7224 */ /* 0x000fe200078e00ff */
[----:B------:R-:W-:Y:S01]  /*1080*/  CS2R R8, SRZ ;  /* 0x0000000000087805 */ /* 0x000fe2000001ff00 */
[----:B------:R-:W-:-:S02]  /*1090*/  UMOV UR5, 0x400 ;  /* 0x0000040000057882 */ /* 0x000fc40000000000 */
[----:B0-----:R-:W-:-:S03]  /*10a0*/  ULEA UR5, UR6, UR5, 0x18 ;  /* 0x0000000506057291 */ /* 0x001fc6000f8ec0ff */
[----:B------:R-:W-:Y:S01]  /*10b0*/  UMOV UR6, 0x14 ;  /* 0x0000001400067882 */ /* 0x000fe20000000000 */
[----:B------:R-:W-:-:S12]  /*10c0*/  UIADD3 UR5, UPT, UPT, UR5, 0x19, URZ ;  /* 0x0000001905057890 */ /* 0x000fd8000fffe0ff */
.L_x_1:
[C---:B------:R-:W-:Y:S01]  /*10d0*/  IADD3 R10, PT, PT, R4.reuse, 0x3, RZ ;  /* 0x00000003040a7810 */ /* 0x040fe20007ffe0ff */
[----:B------:R-:W-:Y:S01]  /*10e0*/  LDS.S8 R22, [UR5+-0x19] ;  /* 0xffffe705ff167984 */ /* 0x000fe20008000200 */
[----:B------:R-:W-:Y:S01]  /*10f0*/  UIADD3 UR6, UPT, UPT, UR6, 0x1, URZ ;  /* 0x0000000106067890 */ /* 0x000fe2000fffe0ff */
[----:B------:R-:W-:Y:S02]  /*1100*/  VIADD R4, R4, 0x1 ;  /* 0x0000000104047836 */ /* 0x000fe40000000000 */
[----:B------:R-:W-:Y:S01]  /*1110*/  IMAD.HI R12, R10, 0x66666667, RZ ;  /* 0x666666670a0c7827 */ /* 0x000fe200078e02ff */
[----:B------:R-:W-:Y:S01]  /*1120*/  LDS.S8 R24, [UR5] ;  /* 0x00000005ff187984 */ /* 0x000fe20008000200 */
[----:B------:R-:W-:-:S03]  /*1130*/  UISETP.NE.AND UP0, UPT, UR6, 0x19, UPT ;  /* 0x000000190600788c */ /* 0x000fc6000bf05270 */
[----:B------:R-:W-:Y:S01]  /*1140*/  SHF.R.U32.HI R13, RZ, 0x1, R12 ;  /* 0x00000001ff0d7819 */ /* 0x000fe2000001160c */
[----:B------:R-:W-:Y:S03]  /*1150*/  LDS.S8 R14, [UR5+-0x14] ;  /* 0xffffec05ff0e7984 */ /* 0x000fe60008000200 */
[----:B------:R-:W-:Y:S02]  /*1160*/  LEA.HI R13, R12, R13, RZ, 0x1 ;  /* 0x0000000d0c0d7211 */ /* 0x000fe400078f08ff */
[----:B------:R-:W-:Y:S03]  /*1170*/  LDS.S8 R12, [UR5+0x5] ;  /* 0x00000505ff0c7984 */ /* 0x000fe60008000200 */
[----:B------:R-:W-:-:S04]  /*1180*/  IMAD R13, R13, -0x5, R10 ;  /* 0xfffffffb0d0d7824 */ /* 0x000fc800078e020a */
[----:B------:R-:W-:-:S04]  /*1190*/  IMAD R13, R13, 0x30c, R2 ;  /* 0x0000030c0d0d7824 */ /* 0x000fc800078e0202 */
[----:B------:R-:W-:-:S05]  /*11a0*/  IMAD R10, R0, 0x3, R13 ;  /* 0x00000003000a7824 */ /* 0x000fca00078e020d */
[----:B------:R-:W0:Y:S04]  /*11b0*/  LDS.U8 R21, [R10] ;  /* 0x000000000a157984 */ /* 0x000e280000000000 */
[----:B------:R-:W1:Y:S04]  /*11c0*/  LDS.U8 R25, [R10+0x1] ;  /* 0x000001000a197984 */ /* 0x000e680000000000 */
[----:B------:R-:W2:Y:S04]  /*11d0*/  LDS.U8 R23, [R10+0x2] ;  /* 0x000002000a177984 */ /* 0x000ea80000000000 */
[----:B------:R-:W3:Y:S04]  /*11e0*/  LDS.U8 R15, [R10+0x3] ;  /* 0x000003000a0f7984 */ /* 0x000ee80000000000 */
[----:B------:R-:W4:Y:S04]  /*11f0*/  LDS.U8 R17, [R10+0x4] ;  /* 0x000004000a117984 */ /* 0x000f280000000000 */
[----:B------:R-:W5:Y:S01]  /*1200*/  LDS.U8 R13, [R10+0x5] ;  /* 0x000005000a0d7984 */ /* 0x000f620000000000 */
[----:B0-----:R-:W-:-:S02]  /*1210*/  IMAD R16, R22, R21, RZ ;  /* 0x0000001516107224 */ /* 0x001fc400078e02ff */
[----:B------:R-:W-:Y:S02]  /*1220*/  IMAD R21, R21, R24, RZ ;  /* 0x0000001815157224 */ /* 0x000fe400078e02ff */
[C---:B-1----:R-:W-:Y:S01]  /*1230*/  IMAD R20, R22.reuse, R25, RZ ;  /* 0x0000001916147224 */ /* 0x042fe200078e02ff */
[----:B------:R-:W-:Y:S01]  /*1240*/  I2FP.F32.S32 R16, R16 ;  /* 0x0000001000107245 */ /* 0x000fe20000201400 */
[----:B------:R-:W-:Y:S01]  /*1250*/  IMAD R25, R25, R24, RZ ;  /* 0x0000001819197224 */ /* 0x000fe200078e02ff */
[----:B------:R-:W-:Y:S01]  /*1260*/  I2FP.F32.S32 R26, R21 ;  /* 0x00000015001a7245 */ /* 0x000fe20000201400 */
[----:B--2---:R-:W-:Y:S01]  /*1270*/  IMAD R22, R22, R23, RZ ;  /* 0x0000001716167224 */ /* 0x004fe200078e02ff */
[----:B------:R-:W-:Y:S01]  /*1280*/  I2FP.F32.S32 R27, R20 ;  /* 0x00000014001b7245 */ /* 0x000fe20000201400 */
[----:B------:R-:W-:Y:S01]  /*1290*/  FADD R21, R16, R9 ;  /* 0x0000000910157221 */ /* 0x000fe20000000000 */
[----:B------:R-:W-:Y:S01]  /*12a0*/  I2FP.F32.S32 R25, R25 ;  /* 0x0000001900197245 */ /* 0x000fe20000201400 */
[----:B------:R-:W-:Y:S01]  /*12b0*/  FADD R16, R26, R11 ;  /* 0x0000000b1a107221 */ /* 0x000fe20000000000 */
[----:B------:R-:W-:Y:S01]  /*12c0*/  LDS.U8 R9, [R10+0x7] ;  /* 0x000007000a097984 */ /* 0x000fe20000000000 */
[----:B------:R-:W-:Y:S01]  /*12d0*/  FADD R20, R27, R8 ;  /* 0x000000081b147221 */ /* 0x000fe20000000000 */
[----:B------:R-:W-:-:S02]  /*12e0*/  IMAD R24, R23, R24, RZ ;  /* 0x0000001817187224 */ /* 0x000fc400078e02ff */
[----:B------:R-:W-:Y:S01]  /*12f0*/  FADD R23, R25, R6 ;  /* 0x0000000619177221 */ /* 0x000fe20000000000 */
[----:B------:R-:W0:Y:S01]  /*1300*/  LDS.S8 R8, [UR5+-0xf] ;  /* 0xfffff105ff087984 */ /* 0x000e220008000200 */
[----:B------:R-:W-:Y:S01]  /*1310*/  I2FP.F32.S32 R22, R22 ;  /* 0x0000001600167245 */ /* 0x000fe20000201400 */
[----:B---3--:R-:W-:Y:S01]  /*1320*/  IMAD R25, R14, R15, RZ ;  /* 0x0000000f0e197224 */ /* 0x008fe200078e02ff */
[----:B------:R-:W-:Y:S01]  /*1330*/  I2FP.F32.S32 R26, R24 ;  /* 0x00000018001a7245 */ /* 0x000fe20000201400 */
[----:B------:R-:W1:Y:S01]  /*1340*/  LDS.U8 R11, [R10+0x6] ;  /* 0x000006000a0b7984 */ /* 0x000e620000000000 */
[----:B------:R-:W-:Y:S02]  /*1350*/  IMAD R15, R15, R12, RZ ;  /* 0x0000000c0f0f7224 */ /* 0x000fe400078e02ff */
[----:B------:R-:W-:Y:S01]  /*1360*/  FADD R24, R22, R7 ;  /* 0x0000000716187221 */ /* 0x000fe20000000000 */
[----:B------:R-:W-:Y:S01]  /*1370*/  I2FP.F32.S32 R28, R25 ;  /* 0x00000019001c7245 */ /* 0x000fe20000201400 */
[----:B------:R-:W2:Y:S01]  /*1380*/  LDS.S8 R6, [UR5+0xa] ;  /* 0x00000a05ff067984 */ /* 0x000ea20008000200 */
[----:B------:R-:W-:Y:S01]  /*1390*/  FADD R22, R26, R5 ;  /* 0x000000051a167221 */ /* 0x000fe20000000000 */
[----:B----4-:R-:W-:-:S02]  /*13a0*/  IMAD R7, R14, R17, RZ ;  /* 0x000000110e077224 */ /* 0x010fc400078e02ff */
[----:B------:R-:W3:Y:S01]  /*13b0*/  LDS.U8 R5, [R10+0x8] ;  /* 0x000008000a057984 */ /* 0x000ee20000000000 */
[-C--:B------:R-:W-:Y:S01]  /*13c0*/  IMAD R25, R17, R12.reuse, RZ ;  /* 0x0000000c11197224 */ /* 0x080fe200078e02ff */
[----:B------:R-:W-:Y:S01]  /*13d0*/  I2FP.F32.S32 R17, R15 ;  /* 0x0000000f00117245 */ /* 0x000fe20000201400 */
[----:B-----5:R-:W-:Y:S01]  /*13e0*/  IMAD R14, R14, R13, RZ ;  /* 0x0000000d0e0e7224 */ /* 0x020fe200078e02ff */
[----:B------:R-:W-:Y:S01]  /*13f0*/  I2FP.F32.S32 R7, R7 ;  /* 0x0000000700077245 */ /* 0x000fe20000201400 */
[----:B------:R-:W-:Y:S01]  /*1400*/  IMAD R13, R13, R12, RZ ;  /* 0x0000000c0d0d7224 */ /* 0x000fe200078e02ff */
[----:B------:R-:W-:Y:S01]  /*1410*/  I2FP.F32.S32 R26, R25 ;  /* 0x00000019001a7245 */ /* 0x000fe20000201400 */
[----:B------:R-:W-:Y:S01]  /*1420*/  FADD R21, R21, R28 ;  /* 0x0000001c15157221 */ /* 0x000fe20000000000 */
[----:B------:R-:W-:Y:S01]  /*1430*/  I2FP.F32.S32 R15, R14 ;  /* 0x0000000e000f7245 */ /* 0x000fe20000201400 */
[----:B------:R-:W-:Y:S01]  /*1440*/  FADD R25, R20, R7 ;  /* 0x0000000714197221 */ /* 0x000fe20000000000 */
[----:B------:R-:W-:Y:S01]  /*1450*/  FADD R14, R16, R17 ;  /* 0x00000011100e7221 */ /* 0x000fe20000000000 */
[----:B------:R-:W-:Y:S01]  /*1460*/  FADD R7, R23, R26 ;  /* 0x0000001a17077221 */ /* 0x000fe20000000000 */
[----:B------:R-:W-:Y:S01]  /*1470*/  LDS.U8 R17, [R10+0x9] ;  /* 0x000009000a117984 */ /* 0x000fe20000000000 */
[----:B------:R-:W-:Y:S01]  /*1480*/  FADD R20, R24, R15 ;  /* 0x0000000f18147221 */ /* 0x000fe20000000000 */
[----:B------:R-:W-:-:S02]  /*1490*/  I2FP.F32.S32 R13, R13 ;  /* 0x0000000d000d7245 */ /* 0x000fc40000201400 */
[----:B------:R-:W4:Y:S03]  /*14a0*/  LDS.S8 R15, [UR5+-0xa] ;  /* 0xfffff605ff0f7984 */ /* 0x000f260008000200 */
[----:B------:R-:W-:Y:S01]  /*14b0*/  FADD R22, R22, R13 ;  /* 0x0000000d16167221 */ /* 0x000fe20000000000 */
[----:B------:R-:W5:Y:S04]  /*14c0*/  LDS.U8 R16, [R10+0xa] ;  /* 0x00000a000a107984 */ /* 0x000f680000000000 */
[----:B------:R-:W5:Y:S01]  /*14d0*/  LDS.S8 R12, [UR5+0xf] ;  /* 0x00000f05ff0c7984 */ /* 0x000f620008000200 */
[----:B0-----:R-:W-:-:S03]  /*14e0*/  IMAD R26, R8, R9, RZ ;  /* 0x00000009081a7224 */ /* 0x001fc600078e02ff */
[----:B------:R-:W-:Y:S01]  /*14f0*/  LDS.S8 R13, [UR5+-0x5] ;  /* 0xfffffb05ff0d7984 */ /* 0x000fe20008000200 */
[----:B-1----:R-:W-:Y:S01]  /*1500*/  IMAD R23, R8, R11, RZ ;  /* 0x0000000b08177224 */ /* 0x002fe200078e02ff */
[----:B------:R-:W-:Y:S02]  /*1510*/  I2FP.F32.S32 R26, R26 ;  /* 0x0000001a001a7245 */ /* 0x000fe40000201400 */
[----:B------:R-:W-:Y:S01]  /*1520*/  LDS.U8 R28, [R10+0xe] ;  /* 0x00000e000a1c7984 */ /* 0x000fe20000000000 */
[----:B--2---:R-:W-:Y:S01]  /*1530*/  IMAD R11, R11, R6, RZ ;  /* 0x000000060b0b7224 */ /* 0x004fe200078e02ff */
[----:B------:R-:W-:Y:S01]  /*1540*/  I2FP.F32.S32 R24, R23 ;  /* 0x0000001700187245 */ /* 0x000fe20000201400 */
[----:B------:R-:W-:Y:S02]  /*1550*/  FADD R25, R25, R26 ;  /* 0x0000001a19197221 */ /* 0x000fe40000000000 */
[----:B------:R-:W0:Y:S01]  /*1560*/  LDS.U8 R26, [R10+0xc] ;  /* 0x00000c000a1a7984 */ /* 0x000e220000000000 */
[----:B------:R-:W-:Y:S01]  /*1570*/  I2FP.F32.S32 R11, R11 ;  /* 0x0000000b000b7245 */ /* 0x000fe20000201400 */
[----:B------:R-:W-:-:S02]  /*1580*/  FADD R23, R21, R24 ;  /* 0x0000001815177221 */ /* 0x000fc40000000000 */
[----:B------:R-:W1:Y:S02]  /*1590*/  LDS.U8 R24, [R10+0xb] ;  /* 0x00000b000a187984 */ /* 0x000e640000000000 */
[----:B------:R-:W-:Y:S01]  /*15a0*/  FADD R14, R14, R11 ;  /* 0x0000000b0e0e7221 */ /* 0x000fe20000000000 */
[-C--:B------:R-:W-:Y:S01]  /*15b0*/  IMAD R11, R9, R6.reuse, RZ ;  /* 0x00000006090b7224 */ /* 0x080fe200078e02ff */
[----:B------:R-:W2:Y:S01]  /*15c0*/  LDS.S8 R21, [UR5+0x14] ;  /* 0x00001405ff157984 */ /* 0x000ea20008000200 */
[----:B---3--:R-:W-:Y:S01]  /*15d0*/  IMAD R9, R8, R5, RZ ;  /* 0x0000000508097224 */ /* 0x008fe200078e02ff */
[----:B------:R-:W-:Y:S01]  /*15e0*/  UIADD3 UR5, UPT, UPT, UR5, 0x1, URZ ;  /* 0x0000000105057890 */ /* 0x000fe2000fffe0ff */
[----:B------:R-:W-:Y:S01]  /*15f0*/  IMAD R5, R5, R6, RZ ;  /* 0x0000000605057224 */ /* 0x000fe200078e02ff */
[----:B------:R3:W2:Y:S01]  /*1600*/  LDS.U8 R8, [R10+0xd] ;  /* 0x00000d000a087984 */ /* 0x0006a20000000000 */
[----:B------:R-:W-:Y:S02]  /*1610*/  I2FP.F32.S32 R11, R11 ;  /* 0x0000000b000b7245 */ /* 0x000fe40000201400 */
[----:B------:R-:W-:Y:S01]  /*1620*/  I2FP.F32.S32 R9, R9 ;  /* 0x0000000900097245 */ /* 0x000fe20000201400 */
[----:B----4-:R-:W-:Y:S01]  /*1630*/  IMAD R6, R15, R17, RZ ;  /* 0x000000110f067224 */ /* 0x010fe200078e02ff */
[----:B------:R-:W-:Y:S01]  /*1640*/  I2FP.F32.S32 R5, R5 ;  /* 0x0000000500057245 */ /* 0x000fe20000201400 */
[----:B------:R-:W-:-:S02]  /*1650*/  FADD R7, R7, R11 ;  /* 0x0000000b07077221 */ /* 0x000fc40000000000 */
[----:B------:R-:W-:Y:S01]  /*1660*/  FADD R20, R20, R9 ;  /* 0x0000000914147221 */ /* 0x000fe20000000000 */
[----:B------:R-:W-:Y:S01]  /*1670*/  I2FP.F32.S32 R6, R6 ;  /* 0x0000000600067245 */ /* 0x000fe20000201400 */
[----:B-----5:R-:W-:Y:S02]  /*1680*/  IMAD R9, R15, R16, RZ ;  /* 0x000000100f097224 */ /* 0x020fe400078e02ff */
[----:B------:R-:W-:Y:S01]  /*1690*/  FADD R22, R22, R5 ;  /* 0x0000000516167221 */ /* 0x000fe20000000000 */
[-C--:B------:R-:W-:Y:S02]  /*16a0*/  IMAD R17, R17, R12.reuse, RZ ;  /* 0x0000000c11117224 */ /* 0x080fe400078e02ff */
[----:B------:R-:W-:Y:S01]  /*16b0*/  FADD R23, R23, R6 ;  /* 0x0000000617177221 */ /* 0x000fe20000000000 */
[----:B------:R-:W-:Y:S01]  /*16c0*/  IMAD R16, R16, R12, RZ ;  /* 0x0000000c10107224 */ /* 0x000fe200078e02ff */
[----:B---3--:R-:W-:Y:S02]  /*16d0*/  I2FP.F32.S32 R10, R9 ;  /* 0x00000009000a7245 */ /* 0x008fe40000201400 */
[----:B------:R-:W-:-:S02]  /*16e0*/  I2FP.F32.S32 R17, R17 ;  /* 0x0000001100117245 */ /* 0x000fc40000201400 */
[----:B------:R-:W-:Y:S01]  /*16f0*/  I2FP.F32.S32 R16, R16 ;  /* 0x0000001000107245 */ /* 0x000fe20000201400 */
[----:B------:R-:W-:Y:S02]  /*1700*/  FADD R25, R25, R10 ;  /* 0x0000000a19197221 */ /* 0x000fe40000000000 */
[----:B------:R-:W-:Y:S02]  /*1710*/  FADD R14, R14, R17 ;  /* 0x000000110e0e7221 */ /* 0x000fe40000000000 */
[----:B------:R-:W-:Y:S01]  /*1720*/  FADD R7, R7, R16 ;  /* 0x0000001007077221 */ /* 0x000fe20000000000 */
[----:B0-----:R-:W-:Y:S02]  /*1730*/  IMAD R6, R13, R26, RZ ;  /* 0x0000001a0d067224 */ /* 0x001fe400078e02ff */
[----:B-1----:R-:W-:-:S03]  /*1740*/  IMAD R12, R24, R12, RZ ;  /* 0x0000000c180c7224 */ /* 0x002fc600078e02ff */
[----:B------:R-:W-:Y:S01]  /*1750*/  I2FP.F32.S32 R6, R6 ;  /* 0x0000000600067245 */ /* 0x000fe20000201400 */
[----:B------:R-:W-:Y:S02]  /*1760*/  IMAD R15, R15, R24, RZ ;  /* 0x000000180f0f7224 */ /* 0x000fe400078e02ff */
[----:B--2---:R-:W-:Y:S01]  /*1770*/  IMAD R26, R26, R21, RZ ;  /* 0x000000151a1a7224 */ /* 0x004fe200078e02ff */
[----:B------:R-:W-:Y:S01]  /*1780*/  I2FP.F32.S32 R5, R12 ;  /* 0x0000000c00057245 */ /* 0x000fe20000201400 */
[----:B------:R-:W-:Y:S01]  /*1790*/  FADD R9, R23, R6 ;  /* 0x0000000617097221 */ /* 0x000fe20000000000 */
[----:B------:R-:W-:Y:S01]  /*17a0*/  I2FP.F32.S32 R15, R15 ;  /* 0x0000000f000f7245 */ /* 0x000fe20000201400 */
[----:B------:R-:W-:Y:S01]  /*17b0*/  IMAD R6, R8, R21, RZ ;  /* 0x0000001508067224 */ /* 0x000fe200078e02ff */
[----:B------:R-:W-:Y:S01]  /*17c0*/  I2FP.F32.S32 R11, R26 ;  /* 0x0000001a000b7245 */ /* 0x000fe20000201400 */
[----:B------:R-:W-:Y:S01]  /*17d0*/  FADD R22, R22, R5 ;  /* 0x0000000516167221 */ /* 0x000fe20000000000 */
[----:B------:R-:W-:-:S02]  /*17e0*/  IMAD R5, R13, R8, RZ ;  /* 0x000000080d057224 */ /* 0x000fc400078e02ff */
[----:B------:R-:W-:Y:S01]  /*17f0*/  FADD R20, R20, R15 ;  /* 0x0000000f14147221 */ /* 0x000fe20000000000 */
[----:B------:R-:W-:Y:S01]  /*1800*/  IMAD R13, R13, R28, RZ ;  /* 0x0000001c0d0d7224 */ /* 0x000fe200078e02ff */
[----:B------:R-:W-:Y:S01]  /*1810*/  I2FP.F32.S32 R6, R6 ;  /* 0x0000000600067245 */ /* 0x000fe20000201400 */
[----:B------:R-:W-:Y:S01]  /*1820*/  IMAD R21, R28, R21, RZ ;  /* 0x000000151c157224 */ /* 0x000fe200078e02ff */
[----:B------:R-:W-:Y:S01]  /*1830*/  I2FP.F32.S32 R8, R5 ;  /* 0x0000000500087245 */ /* 0x000fe20000201400 */
[----:B------:R-:W-:Y:S01]  /*1840*/  FADD R11, R14, R11 ;  /* 0x0000000b0e0b7221 */ /* 0x000fe20000000000 */
[----:B------:R-:W-:Y:S01]  /*1850*/  I2FP.F32.S32 R13, R13 ;  /* 0x0000000d000d7245 */ /* 0x000fe20000201400 */
[----:B------:R-:W-:Y:S01]  /*1860*/  FADD R6, R7, R6 ;  /* 0x0000000607067221 */ /* 0x000fe20000000000 */
[----:B------:R-:W-:Y:S01]  /*1870*/  I2FP.F32.S32 R21, R21 ;  /* 0x0000001500157245 */ /* 0x000fe20000201400 */
[----:B------:R-:W-:Y:S02]  /*1880*/  FADD R8, R25, R8 ;  /* 0x0000000819087221 */ /* 0x000fe40000000000 */
[----:B------:R-:W-:-:S02]  /*1890*/  FADD R7, R20, R13 ;  /* 0x0000000d14077221 */ /* 0x000fc40000000000 */
[----:B------:R-:W-:Y:S01]  /*18a0*/  FADD R5, R22, R21 ;  /* 0x0000001516057221 */ /* 0x000fe20000000000 */
[----:B------:R-:W-:Y:S06]  /*18b0*/  BRA.U UP0, `(.L_x_1) ;  /* 0xfffffff900047547 */ /* 0x000fec000b83ffff */
[----:B------:R-:W0:Y:S01]  /*18c0*/  LDC.64 R14, c[0x0][0x390] ;  /* 0x0000e400ff0e7b82 */ /* 0x000e220000000a00 */
[----:B------:R-:W-:-:S07]  /*18d0*/  UIADD3 UR5, UPT, UPT, UR4, 0x3, URZ ;  /* 0x0000000304057890 */ /* 0x000fce000fffe0ff */
[----:B------:R-:W1:Y:S01]  /*18e0*/  LDC R4, c[0x0][0x398] ;  /* 0x0000e600ff047b82 */ /* 0x000e620000000800 */
[----:B0-----:R-:W-:Y:S01]  /*18f0*/  ISETP.LE.U32.OR P5, PT, R14, UR5, P2 ;  /* 0x000000050e007c0c */ /* 0x001fe200097a3470 */
[----:B------:R-:W-:-:S04]  /*1900*/  IMAD R10, R15, UR5, R3 ;  /* 0x000000050f0a7c24 */ /* 0x000fc8000f8e0203 */
[----:B-1----:R-:W-:-:S08]  /*1910*/  IMAD R23, R10, R4, RZ ;  /* 0x000000040a177224 */ /* 0x002fd000078e02ff */
[----:B------:R-:W0:Y:S02]  /*1920*/  @!P5 LDC.64 R12, c[0x0][0x380] ;  /* 0x0000e000ff0cdb82 */ /* 0x000e240000000a00 */
[----:B0-----:R-:W-:-:S05]  /*1930*/  @!P5 IADD3 R20, P4, PT, R23, R12, RZ ;  /* 0x0000000c1714d210 */ /* 0x001fca0007f9e0ff */
[----:B------:R-:W-:-:S05]  /*1940*/  @!P5 IMAD.X R21, RZ, RZ, R13, P4 ;  /* 0x000000ffff15d224 */ /* 0x000fca00020e060d */
[----:B------:R0:W2:Y:S01]  /*1950*/  @!P5 LDG.E.U8 R20, desc[UR8][R20.64] ;  /* 0x000000081414d981 */ /* 0x0000a2000c1e1100 */
[----:B------:R-:W-:-:S04]  /*1960*/  @!P5 IADD3 R17, PT, PT, R23, 0x1, RZ ;  /* 0x000000011711d810 */ /* 0x000fc80007ffe0ff */
[----:B------:R-:W-:Y:S02]  /*1970*/  @!P5 IADD3 R12, P4, PT, R17, R12, RZ ;  /* 0x0000000c110cd210 */ /* 0x000fe40007f9e0ff */
[----:B------:R-:W1:Y:S03]  /*1980*/  @!P5 LDC.64 R16, c[0x0][0x380] ;  /* 0x0000e000ff10db82 */ /* 0x000e660000000a00 */
[----:B------:R-:W-:-:S05]  /*1990*/  @!P5 IMAD.X R13, RZ, RZ, R13, P4 ;  /* 0x000000ffff0dd224 */ /* 0x000fca00020e060d */
[----:B------:R3:W4:Y:S01]  /*19a0*/  @!P5 LDG.E.U8 R22, desc[UR8][R12.64] ;  /* 0x000000080c16d981 */ /* 0x000722000c1e1100 */
[----:B------:R-:W-:Y:S01]  /*19b0*/  @!P5 VIADD R23, R23, 0x2 ;  /* 0x000000021717d836 */ /* 0x000fe20000000000 */
[----:B------:R-:W-:Y:S01]  /*19c0*/  ISETP.LE.U32.OR P4, PT, R14, UR5, P0 ;  /* 0x000000050e007c0c */ /* 0x000fe20008783470 */
[----:B0-----:R-:W-:-:S12]  /*19d0*/  IMAD R21, R10, R4, R4 ;  /* 0x000000040a157224 */ /* 0x001fd800078e0204 */
[----:B---3--:R-:W0:Y:S01]  /*19e0*/  @!P4 LDC.64 R12, c[0x0][0x380] ;  /* 0x0000e000ff0ccb82 */ /* 0x008e220000000a00 */
[----:B-1----:R-:W-:Y:S02]  /*19f0*/  @!P5 IADD3 R16, P6, PT, R23, R16, RZ ;  /* 0x000000101710d210 */ /* 0x002fe40007fde0ff */
[----:B------:R-:W-:Y:S02]  /*1a00*/  PRMT R23, RZ, 0x7610, R23 ;  /* 0x00007610ff177816 */ /* 0x000fe40000000017 */
[----:B------:R-:W-:-:S05]  /*1a10*/  @!P5 IADD3.X R17, PT, PT, RZ, R17, RZ, P6, !PT ;  /* 0x00000011ff11d210 */ /* 0x000fca00037fe4ff */
[----:B------:R1:W3:Y:S01]  /*1a20*/  @!P5 LDG.E.U8 R23, desc[UR8][R16.64] ;  /* 0x000000081017d981 */ /* 0x0002e2000c1e1100 */
[----:B------:R-:W-:Y:S01]  /*1a30*/  @!P4 VIADD R25, R21, 0x1 ;  /* 0x000000011519c836 */ /* 0x000fe20000000000 */
[----:B-1----:R-:W1:Y:S04]  /*1a40*/  @!P4 LDC.64 R16, c[0x0][0x380] ;  /* 0x0000e000ff10cb82 */ /* 0x002e680000000a00 */
[----:B0-----:R-:W-:Y:S02]  /*1a50*/  @!P4 IADD3 R12, P6, PT, R25, R12, RZ ;  /* 0x0000000c190cc210 */ /* 0x001fe40007fde0ff */
[----:B------:R-:W-:-:S03]  /*1a60*/  PRMT R25, RZ, 0x7610, R25 ;  /* 0x00007610ff197816 */ /* 0x000fc60000000019 */
[----:B------:R-:W-:-:S05]  /*1a70*/  @!P4 IMAD.X R13, RZ, RZ, R13, P6 ;  /* 0x000000ffff0dc224 */ /* 0x000fca00030e060d */
[----:B------:R0:W5:Y:S01]  /*1a80*/  @!P4 LDG.E.U8 R25, desc[UR8][R12.64] ;  /* 0x000000080c19c981 */ /* 0x000162000c1e1100 */
[----:B------:R-:W-:Y:S02]  /*1a90*/  PRMT R26, RZ, 0x7610, R26 ;  /* 0x00007610ff1a7816 */ /* 0x000fe4000000001a */
[----:B-1----:R-:W-:Y:S01]  /*1aa0*/  @!P4 IADD3 R16, P6, PT, R21, R16, RZ ;  /* 0x000000101510c210 */ /* 0x002fe20007fde0ff */
[----:B0-----:R-:W0:Y:S03]  /*1ab0*/  @!P4 LDC.64 R12, c[0x0][0x380] ;  /* 0x0000e000ff0ccb82 */ /* 0x001e260000000a00 */
[----:B------:R-:W-:-:S05]  /*1ac0*/  @!P4 IADD3.X R17, PT, PT, RZ, R17, RZ, P6, !PT ;  /* 0x00000011ff11c210 */ /* 0x000fca00037fe4ff */
[----:B------:R1:W5:Y:S01]  /*1ad0*/  @!P4 LDG.E.U8 R26, desc[UR8][R16.64] ;  /* 0x00000008101ac981 */ /* 0x000362000c1e1100 */
[----:B------:R-:W-:-:S05]  /*1ae0*/  @!P4 VIADD R21, R21, 0x2 ;  /* 0x000000021515c836 */ /* 0x000fca0000000000 */
[----:B0-----:R-:W-:Y:S02]  /*1af0*/  @!P4 IADD3 R12, P6, PT, R21, R12, RZ ;  /* 0x0000000c150cc210 */ /* 0x001fe40007fde0ff */
[----:B------:R-:W-:-:S03]  /*1b00*/  PRMT R21, RZ, 0x7610, R21 ;  /* 0x00007610ff157816 */ /* 0x000fc60000000015 */
[----:B------:R-:W-:-:S05]  /*1b10*/  @!P4 IMAD.X R13, RZ, RZ, R13, P6 ;  /* 0x000000ffff0dc224 */ /* 0x000fca00030e060d */
[----:B------:R0:W5:Y:S01]  /*1b20*/  @!P4 LDG.E.U8 R21, desc[UR8][R12.64] ;  /* 0x000000080c15c981 */ /* 0x000162000c1e1100 */
[----:B------:R-:W-:Y:S02]  /*1b30*/  ISETP.LE.U32.AND P4, PT, R14, UR5, PT ;  /* 0x000000050e007c0c */ /* 0x000fe4000bf83070 */
[----:B------:R-:W-:Y:S02]  /*1b40*/  IADD3 R24, PT, PT, R18, 0x3, RZ ;  /* 0x0000000312187810 */ /* 0x000fe40007ffe0ff */
[----:B------:R-:W-:-:S03]  /*1b50*/  ISETP.LT.OR P4, PT, R19, RZ, P4 ;  /* 0x000000ff1300720c */ /* 0x000fc60002781670 */
[----:B------:R-:W-:-:S05]  /*1b60*/  IMAD.HI R27, R24, 0x66666667, RZ ;  /* 0x66666667181b7827 */ /* 0x000fca00078e02ff */
[----:B-1----:R-:W-:-:S04]  /*1b70*/  SHF.R.U32.HI R16, RZ, 0x1, R27 ;  /* 0x00000001ff107819 */ /* 0x002fc8000001161b */
[----:B------:R-:W-:Y:S01]  /*1b80*/  LEA.HI R27, R27, R16, RZ, 0x1 ;  /* 0x000000101b1b7211 */ /* 0x000fe200078f08ff */
[----:B0-----:R-:W0:Y:S01]  /*1b90*/  @!P4 LDC.64 R12, c[0x0][0x380] ;  /* 0x0000e000ff0ccb82 */ /* 0x001e220000000a00 */
[----:B------:R-:W-:-:S03]  /*1ba0*/  IMAD R16, R15, UR5, R19 ;  /* 0x000000050f107c24 */ /* 0x000fc6000f8e0213 */
[----:B------:R-:W-:Y:S02]  /*1bb0*/  IMAD R27, R27, -0x5, R24 ;  /* 0xfffffffb1b1b7824 */ /* 0x000fe400078e0218 */
[----:B------:R-:W-:Y:S02]  /*1bc0*/  IMAD R24, R16, R4, RZ ;  /* 0x0000000410187224 */ /* 0x000fe400078e02ff */
[----:B------:R-:W-:Y:S02]  /*1bd0*/  IMAD R17, R27, 0x30c, R2 ;  /* 0x0000030c1b117824 */ /* 0x000fe400078e0202 */
[----:B------:R-:W-:Y:S02]  /*1be0*/  @!P4 VIADD R27, R24, 0x1 ;  /* 0x00000001181bc836 */ /* 0x000fe40000000000 */
[----:B------:R-:W-:-:S03]  /*1bf0*/  IMAD R17, R0, 0x3, R17 ;  /* 0x0000000300117824 */ /* 0x000fc600078e0211 */
[----:B0-----:R-:W-:-:S05]  /*1c00*/  @!P4 IADD3 R12, P6, PT, R27, R12, RZ ;  /* 0x0000000c1b0cc210 */ /* 0x001fca0007fde0ff */
[----:B------:R-:W-:Y:S02]  /*1c10*/  @!P4 IMAD.X R13, RZ, RZ, R13, P6 ;  /* 0x000000ffff0dc224 */ /* 0x000fe400030e060d */
[----:B------:R-:W-:Y:S01]  /*1c20*/  @!P4 VIADD R27, R24, 0x2 ;  /* 0x00000002181bc836 */ /* 0x000fe20000000000 */
[----:B--2---:R0:W-:Y:S02]  /*1c30*/  @!P5 STS.U8 [R17], R20 ;  /* 0x000000141100d388 */ /* 0x0041e40000000000 */
[----:B0-----:R-:W-:-:S06]  /*1c40*/  PRMT R20, RZ, 0x7610, R20 ;  /* 0x00007610ff147816 */ /* 0x001fcc0000000014 */
[----:B------:R0:W2:Y:S01]  /*1c50*/  @!P4 LDG.E.U8 R20, desc[UR8][R12.64] ;  /* 0x000000080c14c981 */ /* 0x0000a2000c1e1100 */
[----:B------:R-:W-:-:S05]  /*1c60*/  @P5 PRMT R22, RZ, 0x7610, R22 ;  /* 0x00007610ff165816 */ /* 0x000fca0000000016 */
[----:B----4-:R1:W-:Y:S01]  /*1c70*/  STS.U8 [R17+0x1], R22 ;  /* 0x0000011611007388 */ /* 0x0103e20000000000 */
[----:B0-----:R-:W0:Y:S01]  /*1c80*/  @!P4 LDC.64 R12, c[0x0][0x380] ;  /* 0x0000e000ff0ccb82 */ /* 0x001e220000000a00 */
[----:B-1----:R-:W-:Y:S02]  /*1c90*/  PRMT R22, RZ, 0x7610, R22 ;  /* 0x00007610ff167816 */ /* 0x002fe40000000016 */
[----:B0-----:R-:W-:-:S04]  /*1ca0*/  @!P4 IADD3 R12, P6, PT, R24, R12, RZ ;  /* 0x0000000c180cc210 */ /* 0x001fc80007fde0ff */
[----:B------:R-:W-:-:S05]  /*1cb0*/  @!P4 IADD3.X R13, PT, PT, RZ, R13, RZ, P6, !PT ;  /* 0x0000000dff0dc210 */ /* 0x000fca00037fe4ff */
[----:B------:R0:W4:Y:S01]  /*1cc0*/  @!P4 LDG.E.U8 R22, desc[UR8][R12.64] ;  /* 0x000000080c16c981 */ /* 0x000122000c1e1100 */
[----:B------:R-:W-:Y:S01]  /*1cd0*/  PRMT R24, RZ, 0x7610, R24 ;  /* 0x00007610ff187816 */ /* 0x000fe20000000018 */
[----:B0-----:R-:W0:Y:S02]  /*1ce0*/  @!P4 LDC.64 R12, c[0x0][0x380] ;  /* 0x0000e000ff0ccb82 */ /* 0x001e240000000a00 */
[----:B0-----:R-:W-:-:S05]  /*1cf0*/  @!P4 IADD3 R12, P6, PT, R27, R12, RZ ;  /* 0x0000000c1b0cc210 */ /* 0x001fca0007fde0ff */
[----:B------:R-:W-:Y:S01]  /*1d00*/  @!P4 IMAD.X R13, RZ, RZ, R13, P6 ;  /* 0x000000ffff0dc224 */ /* 0x000fe200030e060d */
[----:B------:R-:W-:-:S04]  /*1d10*/  ISETP.LE.U32.OR P6, PT, R14, UR5, P1 ;  /* 0x000000050e007c0c */ /* 0x000fc80008fc3470 */
[----:B------:R0:W4:Y:S01]  /*1d20*/  @!P4 LDG.E.U8 R24, desc[UR8][R12.64] ;  /* 0x000000080c18c981 */ /* 0x000122000c1e1100 */
[----:B------:R-:W-:-:S03]  /*1d30*/  IADD3 R27, PT, PT, R10, 0x3, RZ ;  /* 0x000000030a1b7810 */ /* 0x000fc60007ffe0ff */
[----:B---3--:R1:W-:Y:S02]  /*1d40*/  STS.U8 [R17+0x2], R23 ;  /* 0x0000021711007388 */ /* 0x0083e40000000000 */
[----:B------:R-:W-:Y:S02]  /*1d50*/  IMAD R27, R27, R4, RZ ;  /* 0x000000041b1b7224 */ /* 0x000fe400078e02ff */
[----:B-----5:R3:W-:Y:S01]  /*1d60*/  STS.U8 [R17+0x4], R25 ;  /* 0x0000041911007388 */ /* 0x0207e20000000000 */
[----:B0-----:R-:W0:Y:S01]  /*1d70*/  @!P6 LDC.64 R12, c[0x0][0x380] ;  /* 0x0000e000ff0ceb82 */ /* 0x001e220000000a00 */
[----:B-1----:R-:W-:Y:S02]  /*1d80*/  PRMT R23, RZ, 0x7610, R23 ;  /* 0x00007610ff177816 */ /* 0x002fe40000000017 */
[----:B0-----:R-:W-:-:S05]  /*1d90*/  @!P6 IADD3 R12, P4, PT, R27, R12, RZ ;  /* 0x0000000c1b0ce210 */ /* 0x001fca0007f9e0ff */
[----:B------:R-:W-:-:S05]  /*1da0*/  @!P6 IMAD.X R13, RZ, RZ, R13, P4 ;  /* 0x000000ffff0de224 */ /* 0x000fca00020e060d */
[----:B------:R0:W5:Y:S01]  /*1db0*/  @!P6 LDG.E.U8 R23, desc[UR8][R12.64] ;  /* 0x000000080c17e981 */ /* 0x000162000c1e1100 */
[----:B------:R-:W-:Y:S01]  /*1dc0*/  @!P6 VIADD R29, R27, 0x1 ;  /* 0x000000011b1de836 */ /* 0x000fe20000000000 */
[----:B---3--:R-:W-:Y:S02]  /*1dd0*/  PRMT R25, RZ, 0x7610, R25 ;  /* 0x00007610ff197816 */ /* 0x008fe40000000019 */
[----:B------:R1:W-:Y:S01]  /*1de0*/  STS.U8 [R17+0x3], R26 ;  /* 0x0000031a11007388 */ /* 0x0003e20000000000 */
[----:B0-----:R-:W0:Y:S02]  /*1df0*/  @!P6 LDC.64 R12, c[0x0][0x380] ;  /* 0x0000e000ff0ceb82 */ /* 0x001e240000000a00 */
[----:B0-----:R-:W-:-:S04]  /*1e00*/  @!P6 IADD3 R12, P4, PT, R29, R12, RZ ;  /* 0x0000000c1d0ce210 */ /* 0x001fc80007f9e0ff */
[----:B------:R-:W-:-:S05]  /*1e10*/  @!P6 IADD3.X R13, PT, PT, RZ, R13, RZ, P4, !PT ;  /* 0x0000000dff0de210 */ /* 0x000fca00027fe4ff */
[----:B------:R0:W3:Y:S01]  /*1e20*/  @!P6 LDG.E.U8 R25, desc[UR8][R12.64] ;  /* 0x000000080c19e981 */ /* 0x0000e2000c1e1100 */
[----:B------:R-:W-:Y:S01]  /*1e30*/  @!P6 VIADD R27, R27, 0x2 ;  /* 0x000000021b1be836 */ /* 0x000fe20000000000 */
[----:B0-----:R-:W0:Y:S04]  /*1e40*/  @!P6 LDC.64 R12, c[0x0][0x380] ;  /* 0x0000e000ff0ceb82 */ /* 0x001e280000000a00 */
[----:B0-----:R-:W-:-:S05]  /*1e50*/  @!P6 IADD3 R12, P4, PT, R27, R12, RZ ;  /* 0x0000000c1b0ce210 */ /* 0x001fca0007f9e0ff */
[----:B------:R-:W-:Y:S01]  /*1e60*/  @!P6 IMAD.X R13, RZ, RZ, R13, P4 ;  /* 0x000000ffff0de224 */ /* 0x000fe200020e060d */
[----:B------:R-:W-:Y:S02]  /*1e70*/  ISETP.LE.U32.OR P4, PT, R14, UR5, P3 ;  /* 0x000000050e007c0c */ /* 0x000fe40009f83470 */
[----:B------:R-:W-:-:S06]  /*1e80*/  PRMT R14, RZ, 0x7610, R14 ;  /* 0x00007610ff0e7816 */ /* 0x000fcc000000000e */
[----:B------:R0:W3:Y:S01]  /*1e90*/  @!P6 LDG.E.U8 R14, desc[UR8][R12.64] ;  /* 0x000000080c0ee981 */ /* 0x0000e2000c1e1100 */
[----:B------:R-:W-:Y:S02]  /*1ea0*/  IADD3 R27, PT, PT, R10, 0x4, RZ ;  /* 0x000000040a1b7810 */ /* 0x000fe40007ffe0ff */
[----:B-1----:R-:W-:-:S03]  /*1eb0*/  PRMT R26, RZ, 0x7610, R26 ;  /* 0x00007610ff1a7816 */ /* 0x002fc6000000001a */
[----:B------:R-:W-:Y:S01]  /*1ec0*/  IMAD R10, R27, R4, RZ ;  /* 0x000000041b0a7224 */ /* 0x000fe200078e02ff */
[----:B0-----:R-:W0:Y:S04]  /*1ed0*/  @!P4 LDC.64 R12, c[0x0][0x380] ;  /* 0x0000e000ff0ccb82 */ /* 0x001e280000000a00 */
[----:B0-----:R-:W-:-:S05]  /*1ee0*/  @!P4 IADD3 R12, P6, PT, R10, R12, RZ ;  /* 0x0000000c0a0cc210 */ /* 0x001fca0007fde0ff */
[----:B------:R-:W-:-:S05]  /*1ef0*/  @!P4 IMAD.X R13, RZ, RZ, R13, P6 ;  /* 0x000000ffff0dc224 */ /* 0x000fca00030e060d */
[----:B------:R0:W3:Y:S01]  /*1f00*/  @!P4 LDG.E.U8 R26, desc[UR8][R12.64] ;  /* 0x000000080c1ac981 */ /* 0x0000e2000c1e1100 */
[----:B------:R-:W-:-:S03]  /*1f10*/  @!P4 VIADD R27, R10, 0x1 ;  /* 0x000000010a1bc836 */ /* 0x000fc60000000000 */
[----:B------:R1:W-:Y:S01]  /*1f20*/  STS.U8 [R17+0x5], R21 ;  /* 0x0000051511007388 */ /* 0x0003e20000000000 */
[----:B0-----:R-:W0:Y:S01]  /*1f30*/  @!P4 LDC.64 R12, c[0x0][0x380] ;  /* 0x0000e000ff0ccb82 */ /* 0x001e220000000a00 */
[----:B-1----:R-:W-:Y:S02]  /*1f40*/  PRMT R21, RZ, 0x7610, R21 ;  /* 0x00007610ff157816 */ /* 0x002fe40000000015 */
[----:B0-----:R-:W-:-:S04]  /*1f50*/  @!P4 IADD3 R12, P6, PT, R27, R12, RZ ;  /* 0x0000000c1b0cc210 */ /* 0x001fc80007fde0ff */
[----:B------:R-:W-:-:S05]  /*1f60*/  @!P4 IADD3.X R13, PT, PT, RZ, R13, RZ, P6, !PT ;  /* 0x0000000dff0dc210 */ /* 0x000fca00037fe4ff */
[----:B------:R0:W3:Y:S01]  /*1f70*/  @!P4 LDG.E.U8 R21, desc[UR8][R12.64] ;  /* 0x000000080c15c981 */ /* 0x0000e2000c1e1100 */
[----:B------:R-:W-:Y:S01]  /*1f80*/  @!P4 VIADD R27, R10, 0x2 ;  /* 0x000000020a1bc836 */ /* 0x000fe20000000000 */
[----:B------:R-:W-:Y:S01]  /*1f90*/  PRMT R10, RZ, 0x7610, R10 ;  /* 0x00007610ff0a7816 */ /* 0x000fe2000000000a */
[----:B0-----:R-:W0:Y:S03]  /*1fa0*/  @!P4 LDC.64 R12, c[0x0][0x380] ;  /* 0x0000e000ff0ccb82 */ /* 0x001e260000000a00 */
[----:B0-----:R-:W-:-:S05]  /*1fb0*/  @!P4 IADD3 R12, P6, PT, R27, R12, RZ ;  /* 0x0000000c1b0cc210 */ /* 0x001fca0007fde0ff */
[----:B------:R-:W-:-:S05]  /*1fc0*/  @!P4 IMAD.X R13, RZ, RZ, R13, P6 ;  /* 0x000000ffff0dc224 */ /* 0x000fca00030e060d */
[----:B------:R0:W3:Y:S01]  /*1fd0*/  @!P4 LDG.E.U8 R10, desc[UR8][R12.64] ;  /* 0x000000080c0ac981 */ /* 0x0000e2000c1e1100 */
[----:B------:R-:W-:Y:S01]  /*1fe0*/  FMUL R28, R11, R11 ;  /* 0x0000000b0b1c7220 */ /* 0x000fe20000400000 */
[----:B------:R-:W-:Y:S01]  /*1ff0*/  IADD3 R18, PT, PT, R18, 0x1, RZ ;  /* 0x0000000112127810 */ /* 0x000fe20007ffe0ff */
[----:B------:R-:W-:Y:S01]  /*2000*/  BSSY.RECONVERGENT B0, `(.L_x_2) ;  /* 0x000001e000007945 */ /* 0x000fe20003800200 */
[----:B--2---:R-:W-:Y:S03]  /*2010*/  STS.U8 [R17+0x7], R20 ;  /* 0x0000071411007388 */ /* 0x004fe60000000000 */
[----:B------:R-:W-:Y:S01]  /*2020*/  IMAD.HI R11, R18, 0x66666667, RZ ;  /* 0x66666667120b7827 */ /* 0x000fe200078e02ff */
[----:B----4-:R-:W-:Y:S03]  /*2030*/  STS.U8 [R17+0x6], R22 ;  /* 0x0000061611007388 */ /* 0x010fe60000000000 */
[----:B0-----:R-:W-:Y:S01]  /*2040*/  FFMA R13, R9, R9, R28 ;  /* 0x00000009090d7223 */ /* 0x001fe2000000001c */
[----:B------:R-:W-:Y:S01]  /*2050*/  @P5 STS.U8 [R17], RZ ;  /* 0x000000ff11005388 */ /* 0x000fe20000000000 */
[----:B------:R-:W-:-:S02]  /*2060*/  SHF.R.S32.HI R12, RZ, 0x1, R11 ;  /* 0x00000001ff0c7819 */ /* 0x000fc4000001140b */
[----:B------:R-:W-:Y:S02]  /*2070*/  VIADD R9, R13, 0xf3000000 ;  /* 0xf30000000d097836 */ /* 0x000fe40000000000 */
[----:B------:R-:W-:-:S03]  /*2080*/  LEA.HI R11, R11, R12, RZ, 0x1 ;  /* 0x0000000c0b0b7211 */ /* 0x000fc600078f08ff */
[----:B------:R-:W-:Y:S01]  /*2090*/  ISETP.GT.U32.AND P4, PT, R9, 0x727fffff, PT ;  /* 0x727fffff0900780c */ /* 0x000fe20003f84070 */
[----:B------:R-:W-:Y:S02]  /*20a0*/  IMAD R9, R15, -0x3, R16 ;  /* 0xfffffffd0f097824 */ /* 0x000fe400078e0210 */
[----:B------:R-:W-:Y:S02]  /*20b0*/  IMAD R18, R11, -0x5, R18 ;  /* 0xfffffffb0b127824 */ /* 0x000fe400078e0212 */
[----:B------:R-:W-:Y:S01]  /*20c0*/  IMAD R9, R9, R4, RZ ;  /* 0x0000000409097224 */ /* 0x000fe200078e02ff */
[----:B------:R-:W-:Y:S04]  /*20d0*/  STS.U8 [R17+0x8], R24 ;  /* 0x0000081811007388 */ /* 0x000fe80000000000 */
[----:B-----5:R-:W-:Y:S04]  /*20e0*/  STS.U8 [R17+0x9], R23 ;  /* 0x0000091711007388 */ /* 0x020fe80000000000 */
[----:B---3--:R-:W-:Y:S04]  /*20f0*/  STS.U8 [R17+0xa], R25 ;  /* 0x00000a1911007388 */ /* 0x008fe80000000000 */
[----:B------:R0:W-:Y:S02]  /*2100*/  STS.U8 [R17+0xb], R14 ;  /* 0x00000b0e11007388 */ /* 0x0001e40000000000 */
[----:B0-----:R0:W1:Y:S02]  /*2110*/  MUFU.RSQ R14, R13 ;  /* 0x0000000d000e7308 */ /* 0x0010640000001400 */
[----:B------:R0:W-:Y:S04]  /*2120*/  STS.U8 [R17+0xc], R26 ;  /* 0x00000c1a11007388 */ /* 0x0001e80000000000 */
[----:B------:R0:W-:Y:S04]  /*2130*/  STS.U8 [R17+0xd], R21 ;  /* 0x00000d1511007388 */ /* 0x0001e80000000000 */
[----:B------:R0:W-:Y:S01]  /*2140*/  STS.U8 [R17+0xe], R10 ;  /* 0x00000e0a11007388 */ /* 0x0001e20000000000 */
[----:B-1----:R-:W-:Y:S05]  /*2150*/  @!P4 BRA `(.L_x_3) ;  /* 0x000000000010c947 */ /* 0x002fea0003800000 */
[----:B------:R-:W-:Y:S01]  /*2160*/  IMAD.MOV.U32 R4, RZ, RZ, R13 ;  /* 0x000000ffff047224 */ /* 0x000fe200078e000d */
[----:B------:R-:W-:-:S07]  /*2170*/  MOV R15, 0x2190 ;  /* 0x00002190000f7802 */ /* 0x000fce0000000f00 */
[----:B0-----:R-:W-:Y:S05]  /*2180*/  CALL.REL.NOINC `($__internal_0_$__cuda_sm20_sqrt_rn_f32_slowpath) ;  /* 0x0000000400107944 */ /* 0x001fea0003c00000 */
[----:B------:R-:W-:Y:S05]  /*2190*/  BRA `(.L_x_4) ;  /* 0x0000000000107947 */ /* 0x000fea0003800000 */
.L_x_3:
[----:B------:R-:W-:Y:S01]  /*21a0*/  FMUL.FTZ R4, R13, R14 ;  /* 0x0000000e0d047220 */ /* 0x000fe20000410000 */
[----:B0-----:R-:W-:-:S03]  /*21b0*/  FMUL.FTZ R10, R14, 0.5 ;  /* 0x3f0000000e0a7820 */ /* 0x001fc60000410000 */
[----:B------:R-:W-:-:S04]  /*21c0*/  FFMA R11, -R4, R4, R13 ;  /* 0x00000004040b7223 */ /* 0x000fc8000000010d */
[----:B------:R-:W-:-:S07]  /*21d0*/  FFMA R4, R11, R10, R4 ;  /* 0x0000000a0b047223 */ /* 0x000fce0000000004 */
.L_x_4:
[----:B------:R-:W-:Y:S05]  /*21e0*/  BSYNC.RECONVERGENT B0 ;  /* 0x0000000000007941 */ /* 0x000fea0003800200 */
.L_x_2:
[----:B------:R-:W0:Y:S01]  /*21f0*/  LDCU.64 UR6, c[0x0][0x388] ;  /* 0x00007100ff0677ac */ /* 0x000e220008000a00 */
[----:B------:R-:W-:Y:S01]  /*2200*/  FMUL R4, R4, 0.125 ;  /* 0x3e00000004047820 */ /* 0x000fe20000400000 */
[----:B------:R-:W-:Y:S01]  /*2210*/  FMUL R15, R6, R6 ;  /* 0x00000006060f7220 */ /* 0x000fe20000400000 */
[----:B------:R-:W-:Y:S03]  /*2220*/  BSSY.RECONVERGENT B0, `(.L_x_5) ;  /* 0x0000013000007945 */ /* 0x000fe60003800200 */
[----:B------:R-:W-:Y:S01]  /*2230*/  FMNMX R4, R4, 255, PT ;  /* 0x437f000004047809 */ /* 0x000fe20003800000 */
[----:B------:R-:W-:-:S03]  /*2240*/  FFMA R15, R8, R8, R15 ;  /* 0x00000008080f7223 */ /* 0x000fc6000000000f */
[----:B------:R-:W1:Y:S01]  /*2250*/  F2I.U32.TRUNC.NTZ R13, R4 ;  /* 0x00000004000d7305 */ /* 0x000e62000020f000 */
[----:B------:R-:W-:Y:S01]  /*2260*/  VIADD R6, R15, 0xf3000000 ;  /* 0xf30000000f067836 */ /* 0x000fe20000000000 */
[----:B0-----:R-:W-:-:S06]  /*2270*/  IADD3 R10, P4, PT, R9, UR6, RZ ;  /* 0x00000006090a7c10 */ /* 0x001fcc000ff9e0ff */
[----:B------:R0:W2:Y:S01]  /*2280*/  MUFU.RSQ R8, R15 ;  /* 0x0000000f00087308 */ /* 0x0000a20000001400 */
[----:B------:R-:W-:Y:S02]  /*2290*/  IADD3.X R11, PT, PT, RZ, UR7, RZ, P4, !PT ;  /* 0x00000007ff0b7c10 */ /* 0x000fe4000a7fe4ff */
[----:B------:R-:W-:-:S03]  /*22a0*/  ISETP.GT.U32.AND P4, PT, R6, 0x727fffff, PT ;  /* 0x727fffff0600780c */ /* 0x000fc60003f84070 */
[----:B-1----:R0:W-:Y:S10]  /*22b0*/  STG.E.U8 desc[UR8][R10.64], R13 ;  /* 0x0000000d0a007986 */ /* 0x0021f4000c101108 */
[----:B------:R-:W-:Y:S05]  /*22c0*/  @!P4 BRA `(.L_x_6) ;  /* 0x000000000010c947 */ /* 0x000fea0003800000 */
[----:B------:R-:W-:Y:S02]  /*22d0*/  MOV R4, R15 ;  /* 0x0000000f00047202 */ /* 0x000fe40000000f00 */
[----:B0-----:R-:W-:-:S07]  /*22e0*/  MOV R15, 0x2300 ;  /* 0x00002300000f7802 */ /* 0x001fce0000000f00 */
[----:B--2---:R-:W-:Y:S05]  /*22f0*/  CALL.REL.NOINC `($__internal_0_$__cuda_sm20_sqrt_rn_f32_slowpath) ;  /* 0x0000000000b47944 */ /* 0x004fea0003c00000 */
[----:B------:R-:W-:Y:S05]  /*2300*/  BRA `(.L_x_7) ;  /* 0x0000000000107947 */ /* 0x000fea0003800000 */
.L_x_6:
[----:B--2---:R-:W-:Y:S01]  /*2310*/  FMUL.FTZ R4, R15, R8 ;  /* 0x000000080f047220 */ /* 0x004fe20000410000 */
[----:B------:R-:W-:-:S03]  /*2320*/  FMUL.FTZ R6, R8, 0.5 ;  /* 0x3f00000008067820 */ /* 0x000fc60000410000 */
[----:B0-----:R-:W-:-:S04]  /*2330*/  FFMA R11, -R4, R4, R15 ;  /* 0x00000004040b7223 */ /* 0x001fc8000000010f */
[----:B------:R-:W-:-:S07]  /*2340*/  FFMA R4, R11, R6, R4 ;  /* 0x000000060b047223 */ /* 0x000fce0000000004 */
.L_x_7:
[----:B------:R-:W-:Y:S05]  /*2350*/  BSYNC.RECONVERGENT B0 ;  /* 0x0000000000007941 */ /* 0x000fea0003800200 */
.L_x_5:
[----:B------:R-:W0:Y:S01]  /*2360*/  LDCU.64 UR6, c[0x0][0x388] ;  /* 0x00007100ff0677ac */ /* 0x000e220008000a00 */
[----:B------:R-:W-:Y:S01]  /*2370*/  FMUL R4, R4, 0.125 ;  /* 0x3e00000004047820 */ /* 0x000fe20000400000 */
[----:B------:R-:W-:Y:S02]  /*2380*/  VIADD R10, R9, 0x1 ;  /* 0x00000001090a7836 */ /* 0x000fe40000000000 */
[----:B------:R-:W-:Y:S01]  /*2390*/  FMUL R6, R5, R5 ;  /* 0x0000000505067220 */ /* 0x000fe20000400000 */
[----:B------:R-:W-:Y:S01]  /*23a0*/  BSSY.RECONVERGENT B0, `(.L_x_8) ;  /* 0x0000015000007945 */ /* 0x000fe20003800200 */
[----:B------:R-:W-:Y:S02]  /*23b0*/  FMNMX R4, R4, 255, PT ;  /* 0x437f000004047809 */ /* 0x000fe40003800000 */
[----:B------:R-:W-:Y:S02]  /*23c0*/  FFMA R7, R7, R7, R6 ;  /* 0x0000000707077223 */ /* 0x000fe40000000006 */
[----:B------:R-:W1:Y:S02]  /*23d0*/  F2I.U32.TRUNC.NTZ R13, R4 ;  /* 0x00000004000d7305 */ /* 0x000e64000020f000 */
[----:B------:R-:W-:Y:S01]  /*23e0*/  VIADD R5, R7, 0xf3000000 ;  /* 0xf300000007057836 */ /* 0x000fe20000000000 */
[----:B0-----:R-:W-:-:S05]  /*23f0*/  IADD3 R10, P4, PT, R10, UR6, RZ ;  /* 0x000000060a0a7c10 */ /* 0x001fca000ff9e0ff */
[----:B------:R0:W2:Y:S01]  /*2400*/  MUFU.RSQ R6, R7 ;  /* 0x0000000700067308 */ /* 0x0000a20000001400 */
[----:B------:R-:W-:Y:S02]  /*2410*/  IADD3.X R11, PT, PT, RZ, UR7, RZ, P4, !PT ;  /* 0x00000007ff0b7c10 */ /* 0x000fe4000a7fe4ff */
[----:B------:R-:W-:-:S03]  /*2420*/  ISETP.GT.U32.AND P4, PT, R5, 0x727fffff, PT ;  /* 0x727fffff0500780c */ /* 0x000fc60003f84070 */
[----:B-1----:R0:W-:Y:S10]  /*2430*/  STG.E.U8 desc[UR8][R10.64], R13 ;  /* 0x0000000d0a007986 */ /* 0x0021f4000c101108 */
[----:B------:R-:W-:Y:S05]  /*2440*/  @!P4 BRA `(.L_x_9) ;  /* 0x000000000018c947 */ /* 0x000fea0003800000 */
[----:B------:R-:W-:Y:S01]  /*2450*/  BSSY.RECONVERGENT B1, `(.L_x_10) ;  /* 0x0000004000017945 */ /* 0x000fe20003800200 */
[----:B------:R-:W-:Y:S02]  /*2460*/  MOV R4, R7 ;  /* 0x0000000700047202 */ /* 0x000fe40000000f00 */
[----:B------:R-:W-:-:S07]  /*2470*/  MOV R15, 0x2490 ;  /* 0x00002490000f7802 */ /* 0x000fce0000000f00 */
[----:B0-2---:R-:W-:Y:S05]  /*2480*/  CALL.REL.NOINC `($__internal_0_$__cuda_sm20_sqrt_rn_f32_slowpath) ;  /* 0x0000000000507944 */ /* 0x005fea0003c00000 */
[----:B------:R-:W-:Y:S05]  /*2490*/  BSYNC.RECONVERGENT B1 ;  /* 0x0000000000017941 */ /* 0x000fea0003800200 */
.L_x_10:
[----:B------:R-:W-:Y:S05]  /*24a0*/  BRA `(.L_x_11) ;  /* 0x0000000000107947 */ /* 0x000fea0003800000 */
.L_x_9:
[----:B--2---:R-:W-:Y:S01]  /*24b0*/  FMUL.FTZ R4, R7, R6 ;  /* 0x0000000607047220 */ /* 0x004fe20000410000 */
[----:B------:R-:W-:-:S03]  /*24c0*/  FMUL.FTZ R6, R6, 0.5 ;  /* 0x3f00000006067820 */ /* 0x000fc60000410000 */
[----:B------:R-:W-:-:S04]  /*24d0*/  FFMA R5, -R4, R4, R7 ;  /* 0x0000000404057223 */ /* 0x000fc80000000107 */
[----:B------:R-:W-:-:S07]  /*24e0*/  FFMA R4, R5, R6, R4 ;  /* 0x0000000605047223 */ /* 0x000fce0000000004 */
.L_x_11:
[----:B------:R-:W-:Y:S05]  /*24f0*/  BSYNC.RECONVERGENT B0 ;  /* 0x0000000000007941 */ /* 0x000fea0003800200 */
.L_x_8:
[----:B------:R-:W1:Y:S01]  /*2500*/  LDCU.64 UR6, c[0x0][0x388] ;  /* 0x00007100ff0677ac */ /* 0x000e620008000a00 */
[----:B------:R-:W-:Y:S01]  /*2510*/  FMUL R4, R4, 0.125 ;  /* 0x3e00000004047820 */ /* 0x000fe20000400000 */
[----:B------:R-:W2:Y:S04]  /*2520*/  LDCU UR5, c[0x0][0x390] ;  /* 0x00007200ff0577ac */ /* 0x000ea80008000800 */
[----:B------:R-:W-:Y:S01]  /*2530*/  FMNMX R6, R4, 255, PT ;  /* 0x437f000004067809 */ /* 0x000fe20003800000 */
[----:B------:R-:W-:Y:S01]  /*2540*/  VIADD R4, R9, 0x2 ;  /* 0x0000000209047836 */ /* 0x000fe20000000000 */
[----:B------:R-:W-:Y:S02]  /*2550*/  UIADD3 UR4, UPT, UPT, UR4, 0x1, URZ ;  /* 0x0000000104047890 */ /* 0x000fe4000fffe0ff */
[----:B0-----:R-:W0:Y:S02]  /*2560*/  F2I.U32.TRUNC.NTZ R7, R6 ;  /* 0x0000000600077305 */ /* 0x001e24000020f000 */
[----:B-1----:R-:W-:-:S04]  /*2570*/  IADD3 R4, P4, PT, R4, UR6, RZ ;  /* 0x0000000604047c10 */ /* 0x002fc8000ff9e0ff */
[----:B------:R-:W-:Y:S01]  /*2580*/  IADD3.X R5, PT, PT, RZ, UR7, RZ, P4, !PT ;  /* 0x00000007ff057c10 */ /* 0x000fe2000a7fe4ff */
[----:B--2---:R-:W-:-:S04]  /*2590*/  UISETP.NE.AND UP0, UPT, UR4, UR5, UPT ;  /* 0x000000050400728c */ /* 0x004fc8000bf05270 */
[----:B0-----:R0:W-:Y:S05]  /*25a0*/  STG.E.U8 desc[UR8][R4.64], R7 ;  /* 0x0000000704007986 */ /* 0x0011ea000c101108 */
[----:B------:R-:W-:Y:S05]  /*25b0*/  BRA.U UP0, `(.L_x_12) ;  /* 0xffffffe900987547 */ /* 0x000fea000b83ffff */
[----:B------:R-:W-:Y:S05]  /*25c0*/  EXIT ;  /* 0x000000000000794d */ /* 0x000fea0003800000 */
        .weak           $__internal_0_$__cuda_sm20_sqrt_rn_f32_slowpath
        .type           $__internal_0_$__cuda_sm20_sqrt_rn_f32_slowpath,@function
        .size           $__internal_0_$__cuda_sm20_sqrt_rn_f32_slowpath,(.L_x_15 - $__internal_0_$__cuda_sm20_sqrt_rn_f32_slowpath)
$__internal_0_$__cuda_sm20_sqrt_rn_f32_slowpath:
[----:B------:R-:W-:-:S13]  /*25d0*/  LOP3.LUT P4, RZ, R4, 0x7fffffff, RZ, 0xc0, !PT ;  /* 0x7fffffff04ff7812 */ /* 0x000fda000788c0ff */
[----:B------:R-:W-:Y:S01]  /*25e0*/  @!P4 IMAD.MOV.U32 R10, RZ, RZ, R4 ;  /* 0x000000ffff0ac224 */ /* 0x000fe200078e0004 */
[----:B------:R-:W-:Y:S06]  /*25f0*/  @!P4 BRA `(.L_x_13) ;  /* 0x000000000040c947 */ /* 0x000fec0003800000 */
[----:B------:R-:W-:-:S13]  /*2600*/  FSETP.GEU.FTZ.AND P4, PT, R4, RZ, PT ;  /* 0x000000ff0400720b */ /* 0x000fda0003f9e000 */
[----:B------:R-:W-:Y:S01]  /*2610*/  @!P4 MOV R10, 0x7fffffff ;  /* 0x7fffffff000ac802 */ /* 0x000fe20000000f00 */
[----:B------:R-:W-:Y:S06]  /*2620*/  @!P4 BRA `(.L_x_13) ;  /* 0x000000000034c947 */ /* 0x000fec0003800000 */
[----:B------:R-:W-:-:S13]  /*2630*/  FSETP.GTU.FTZ.AND P4, PT, |R4|, +INF , PT ;  /* 0x7f8000000400780b */ /* 0x000fda0003f9c200 */
[----:B------:R-:W-:Y:S01]  /*2640*/  @P4 FADD.FTZ R10, R4, 1 ;  /* 0x3f800000040a4421 */ /* 0x000fe20000010000 */
[----:B------:R-:W-:Y:S06]  /*2650*/  @P4 BRA `(.L_x_13) ;  /* 0x0000000000284947 */ /* 0x000fec0003800000 */
[----:B------:R-:W-:-:S13]  /*2660*/  FSETP.NEU.FTZ.AND P4, PT, |R4|, +INF , PT ;  /* 0x7f8000000400780b */ /* 0x000fda0003f9d200 */
[----:B------:R-:W-:-:S04]  /*2670*/  @P4 FFMA R11, R4, 1.84467440737095516160e+19, RZ ;  /* 0x5f800000040b4823 */ /* 0x000fc800000000ff */
[----:B------:R-:W0:Y:S02]  /*2680*/  @P4 MUFU.RSQ R10, R11 ;  /* 0x0000000b000a4308 */ /* 0x000e240000001400 */
[----:B0-----:R-:W-:Y:S01]  /*2690*/  @P4 FMUL.FTZ R12, R11, R10 ;  /* 0x0000000a0b0c4220 */ /* 0x001fe20000410000 */
[----:B------:R-:W-:Y:S01]  /*26a0*/  @P4 FMUL.FTZ R14, R10, 0.5 ;  /* 0x3f0000000a0e4820 */ /* 0x000fe20000410000 */
[----:B------:R-:W-:Y:S02]  /*26b0*/  @!P4 IMAD.MOV.U32 R10, RZ, RZ, R4 ;  /* 0x000000ffff0ac224 */ /* 0x000fe400078e0004 */
[----:B------:R-:W-:-:S04]  /*26c0*/  @P4 FADD.FTZ R13, -R12, -RZ ;  /* 0x800000ff0c0d4221 */ /* 0x000fc80000010100 */
[----:B------:R-:W-:-:S04]  /*26d0*/  @P4 FFMA R13, R12, R13, R11 ;  /* 0x0000000d0c0d4223 */ /* 0x000fc8000000000b */
[----:B------:R-:W-:-:S04]  /*26e0*/  @P4 FFMA R13, R13, R14, R12 ;  /* 0x0000000e0d0d4223 */ /* 0x000fc8000000000c */
[----:B------:R-:W-:-:S07]  /*26f0*/  @P4 FMUL.FTZ R10, R13, 2.3283064365386962891e-10 ;  /* 0x2f8000000d0a4820 */ /* 0x000fce0000410000 */
.L_x_13:
[----:B------:R-:W-:Y:S01]  /*2700*/  HFMA2 R11, -RZ, RZ, 0, 0 ;  /* 0x00000000ff0b7431 */ /* 0x000fe200000001ff */
[----:B------:R-:W-:Y:S01]  /*2710*/  MOV R4, R10 ;  /* 0x0000000a00047202 */ /* 0x000fe20000000f00 */
[----:B------:R-:W-:-:S04]  /*2720*/  IMAD.MOV.U32 R10, RZ, RZ, R15 ;  /* 0x000000ffff0a7224 */ /* 0x000fc800078e000f */
[----:B------:R-:W-:Y:S05]  /*2730*/  RET.REL.NODEC R10 `(_Z5sobelPhS_jjj) ;  /* 0xffffffd80a307950 */ /* 0x000fea0003c3ffff */
.L_x_14:
[----:B------:R-:W-:-:S00]  /*2740*/  BRA `(.L_x_14) ;  /* 0xfffffffc00fc7947 */ /* 0x000fc0000383ffff */
[----:B------:R-:W-:-:S00]  /*2750*/  NOP ;  /* 0x0000000000007918 */ /* 0x000fc00000000000 */
        /* <DEDUP_REMOVED lines=10> */
.L_x_15:


//--------------------- .nv.shared._Z5sobelPhS_jjj --------------------------
	.section	.nv.shared._Z5sobelPhS_jjj,"aw",@nobits
	.sectionflags	@""
.nv.shared._Z5sobelPhS_jjj:
	.zero		4974


//--------------------- .nv.shared.reserved.0     --------------------------
	.section	.nv.shared.reserved.0,"aw",@nobits
	.weak		__nv_reservedSMEM_offset_0_alias
	.size		__nv_reservedSMEM_offset_0_alias, 0, 64
	.other		__nv_reservedSMEM_offset_0_alias,@"STO_CUDA_RESERVED_SHARED STV_DEFAULT"
__nv_reservedSMEM_offset_0_alias:
	.zero		0
	.zero		64


//--------------------- .nv.constant0._Z5sobelPhS_jjj --------------------------
	.section	.nv.constant0._Z5sobelPhS_jjj,"a",@progbits
	.sectionflags	@""
	.align	4
.nv.constant0._Z5sobelPhS_jjj:
	.zero		924


//--------------------- SYMBOLS --------------------------

	.type		.nv.reservedSmem.offset0,@object
	.size		.nv.reservedSmem.offset0,0x4
	.type		.nv.reservedSmem.cap,@object
	.size		.nv.reservedSmem.cap,0x4
